//
// Generated by NVIDIA NVVM Compiler
//
// Compiler Build ID: CL-36424714
// Cuda compilation tools, release 13.0, V13.0.88
// Based on NVVM 20.0.0
//

.version 9.0
.target sm_100
.address_size 64

	// .globl	_Z6CreatePdm
// _ZZ9ParalelK2PdS_S_mmmE4tmpX has been demoted
// _ZZ9ParalelK2PdS_S_mmmE1T has been demoted
// _ZZ13ParalelSolveKPdS_S_mE4tmpX has been demoted
// _ZZ13ParalelSolveKPdS_S_mE4tmpB has been demoted

.visible .entry _Z6CreatePdm(
	.param .u64 .ptr .align 1 _Z6CreatePdm_param_0,
	.param .u64 _Z6CreatePdm_param_1
)
{
	.reg .pred 	%p<4>;
	.reg .b32 	%r<11>;
	.reg .b64 	%rd<22>;
	.reg .b64 	%fd<3>;

	ld.param.u64 	%rd10, [_Z6CreatePdm_param_0];
	ld.param.u64 	%rd9, [_Z6CreatePdm_param_1];
	cvta.to.global.u64 	%rd1, %rd10;
	mov.u32 	%r1, %ctaid.x;
	mov.u32 	%r2, %ntid.x;
	mov.u32 	%r3, %tid.x;
	mad.lo.s32 	%r4, %r1, %r2, %r3;
	cvt.s64.s32 	%rd2, %r4;
	mul.lo.s64 	%rd11, %rd9, %rd9;
	setp.lt.u64 	%p1, %rd11, %rd2;
	@%p1 bra 	$L__BB0_7;
	or.b64  	%rd12, %rd2, %rd9;
	and.b64  	%rd13, %rd12, -4294967296;
	setp.ne.s64 	%p2, %rd13, 0;
	@%p2 bra 	$L__BB0_3;
	cvt.u32.u64 	%r5, %rd9;
	cvt.u32.u64 	%r6, %rd2;
	div.u32 	%r7, %r6, %r5;
	mul.lo.s32 	%r8, %r7, %r5;
	sub.s32 	%r9, %r6, %r8;
	cvt.u64.u32 	%rd20, %r7;
	cvt.u64.u32 	%rd21, %r9;
	bra.uni 	$L__BB0_4;
$L__BB0_3:
	div.u64 	%rd20, %rd2, %rd9;
	mul.lo.s64 	%rd14, %rd20, %rd9;
	sub.s64 	%rd21, %rd2, %rd14;
$L__BB0_4:
	setp.ge.u64 	%p3, %rd20, %rd21;
	@%p3 bra 	$L__BB0_6;
	shl.b64 	%rd17, %rd2, 3;
	add.s64 	%rd18, %rd1, %rd17;
	mov.b64 	%rd19, 0;
	st.global.u64 	[%rd18], %rd19;
	bra.uni 	$L__BB0_7;
$L__BB0_6:
	cvt.u32.u64 	%r10, %rd2;
	cvt.rn.f64.s32 	%fd1, %r10;
	fma.rn.f64 	%fd2, %fd1, 0d3FC999999999999A, 0d3FF0000000000000;
	shl.b64 	%rd15, %rd2, 3;
	add.s64 	%rd16, %rd1, %rd15;
	st.global.f64 	[%rd16], %fd2;
$L__BB0_7:
	ret;

}
	// .globl	_Z7fillonePd
.visible .entry _Z7fillonePd(
	.param .u64 .ptr .align 1 _Z7fillonePd_param_0
)
{
	.reg .pred 	%p<2>;
	.reg .b32 	%r<5>;
	.reg .b64 	%rd<6>;

	ld.param.u64 	%rd1, [_Z7fillonePd_param_0];
	mov.u32 	%r2, %ctaid.x;
	mov.u32 	%r3, %ntid.x;
	mov.u32 	%r4, %tid.x;
	mad.lo.s32 	%r1, %r2, %r3, %r4;
	setp.gt.s32 	%p1, %r1, 5000;
	@%p1 bra 	$L__BB1_2;
	cvta.to.global.u64 	%rd2, %rd1;
	mul.wide.s32 	%rd3, %r1, 8;
	add.s64 	%rd4, %rd2, %rd3;
	mov.b64 	%rd5, 4607182418800017408;
	st.global.u64 	[%rd4], %rd5;
$L__BB1_2:
	ret;

}
	// .globl	_Z9ParalelK1PdS_S_mm
.visible .entry _Z9ParalelK1PdS_S_mm(
	.param .u64 .ptr .align 1 _Z9ParalelK1PdS_S_mm_param_0,
	.param .u64 .ptr .align 1 _Z9ParalelK1PdS_S_mm_param_1,
	.param .u64 .ptr .align 1 _Z9ParalelK1PdS_S_mm_param_2,
	.param .u64 _Z9ParalelK1PdS_S_mm_param_3,
	.param .u64 _Z9ParalelK1PdS_S_mm_param_4
)
{
	.reg .pred 	%p<2>;
	.reg .b32 	%r<6>;
	.reg .b64 	%rd<15>;
	.reg .b64 	%fd<4>;

	ld.param.u64 	%rd1, [_Z9ParalelK1PdS_S_mm_param_0];
	ld.param.u64 	%rd2, [_Z9ParalelK1PdS_S_mm_param_1];
	ld.param.u64 	%rd3, [_Z9ParalelK1PdS_S_mm_param_2];
	ld.param.u64 	%rd4, [_Z9ParalelK1PdS_S_mm_param_3];
	ld.param.u64 	%rd5, [_Z9ParalelK1PdS_S_mm_param_4];
	mov.u32 	%r1, %ctaid.x;
	mov.u32 	%r2, %ntid.x;
	mul.lo.s32 	%r3, %r1, %r2;
	mov.u32 	%r4, %tid.x;
	neg.s32 	%r5, %r4;
	setp.ne.s32 	%p1, %r3, %r5;
	@%p1 bra 	$L__BB2_2;
	cvta.to.global.u64 	%rd6, %rd2;
	cvta.to.global.u64 	%rd7, %rd1;
	cvta.to.global.u64 	%rd8, %rd3;
	shl.b64 	%rd9, %rd5, 3;
	add.s64 	%rd10, %rd6, %rd9;
	ld.global.f64 	%fd1, [%rd10];
	mad.lo.s64 	%rd11, %rd5, %rd4, %rd5;
	shl.b64 	%rd12, %rd11, 3;
	add.s64 	%rd13, %rd7, %rd12;
	ld.global.f64 	%fd2, [%rd13];
	div.rn.f64 	%fd3, %fd1, %fd2;
	add.s64 	%rd14, %rd8, %rd9;
	st.global.f64 	[%rd14], %fd3;
$L__BB2_2:
	ret;

}
	// .globl	_Z9ParalelK2PdS_S_mmm
.visible .entry _Z9ParalelK2PdS_S_mmm(
	.param .u64 .ptr .align 1 _Z9ParalelK2PdS_S_mmm_param_0,
	.param .u64 .ptr .align 1 _Z9ParalelK2PdS_S_mmm_param_1,
	.param .u64 .ptr .align 1 _Z9ParalelK2PdS_S_mmm_param_2,
	.param .u64 _Z9ParalelK2PdS_S_mmm_param_3,
	.param .u64 _Z9ParalelK2PdS_S_mmm_param_4,
	.param .u64 _Z9ParalelK2PdS_S_mmm_param_5
)
{
	.reg .pred 	%p<4>;
	.reg .b32 	%r<10>;
	.reg .b32 	%f<3>;
	.reg .b64 	%rd<29>;
	.reg .b64 	%fd<7>;
	// demoted variable
	.shared .align 4 .f32 _ZZ9ParalelK2PdS_S_mmmE4tmpX;
	// demoted variable
	.shared .align 8 .u64 _ZZ9ParalelK2PdS_S_mmmE1T;
	ld.param.u64 	%rd8, [_Z9ParalelK2PdS_S_mmm_param_0];
	ld.param.u64 	%rd9, [_Z9ParalelK2PdS_S_mmm_param_1];
	ld.param.u64 	%rd10, [_Z9ParalelK2PdS_S_mmm_param_2];
	ld.param.u64 	%rd11, [_Z9ParalelK2PdS_S_mmm_param_3];
	ld.param.u64 	%rd12, [_Z9ParalelK2PdS_S_mmm_param_4];
	ld.param.u64 	%rd13, [_Z9ParalelK2PdS_S_mmm_param_5];
	mov.u32 	%r2, %ctaid.x;
	mov.u32 	%r3, %ntid.x;
	mov.u32 	%r1, %tid.x;
	mad.lo.s32 	%r4, %r2, %r3, %r1;
	cvt.u64.u32 	%rd1, %r4;
	and.b64  	%rd14, %rd11, -4294967296;
	setp.ne.s64 	%p1, %rd14, 0;
	@%p1 bra 	$L__BB3_2;
	cvt.u32.u64 	%r5, %rd11;
	cvt.u32.u64 	%r6, %rd1;
	div.u32 	%r7, %r6, %r5;
	mul.lo.s32 	%r8, %r7, %r5;
	sub.s32 	%r9, %r6, %r8;
	cvt.u64.u32 	%rd27, %r7;
	cvt.u64.u32 	%rd28, %r9;
	bra.uni 	$L__BB3_3;
$L__BB3_2:
	div.u64 	%rd27, %rd1, %rd11;
	mul.lo.s64 	%rd15, %rd27, %rd11;
	sub.s64 	%rd28, %rd1, %rd15;
$L__BB3_3:
	setp.ne.s32 	%p2, %r1, 0;
	@%p2 bra 	$L__BB3_5;
	cvta.to.global.u64 	%rd16, %rd10;
	shl.b64 	%rd17, %rd12, 3;
	add.s64 	%rd18, %rd16, %rd17;
	ld.global.f64 	%fd1, [%rd18];
	cvt.rn.f32.f64 	%f1, %fd1;
	st.shared.f32 	[_ZZ9ParalelK2PdS_S_mmmE4tmpX], %f1;
	st.shared.u64 	[_ZZ9ParalelK2PdS_S_mmmE1T], %rd11;
$L__BB3_5:
	bar.sync 	0;
	setp.ne.s64 	%p3, %rd28, %rd13;
	@%p3 bra 	$L__BB3_7;
	cvta.to.global.u64 	%rd19, %rd9;
	shl.b64 	%rd20, %rd27, 3;
	add.s64 	%rd21, %rd19, %rd20;
	ld.global.f64 	%fd2, [%rd21];
	ld.shared.u64 	%rd22, [_ZZ9ParalelK2PdS_S_mmmE1T];
	mad.lo.s64 	%rd23, %rd22, %rd27, %rd12;
	cvta.to.global.u64 	%rd24, %rd8;
	shl.b64 	%rd25, %rd23, 3;
	add.s64 	%rd26, %rd24, %rd25;
	ld.global.f64 	%fd3, [%rd26];
	ld.shared.f32 	%f2, [_ZZ9ParalelK2PdS_S_mmmE4tmpX];
	cvt.f64.f32 	%fd4, %f2;
	mul.f64 	%fd5, %fd3, %fd4;
	sub.f64 	%fd6, %fd2, %fd5;
	st.global.f64 	[%rd21], %fd6;
$L__BB3_7:
	bar.sync 	0;
	ret;

}
	// .globl	_Z13ParalelSolveKPdS_S_m
.visible .entry _Z13ParalelSolveKPdS_S_m(
	.param .u64 .ptr .align 1 _Z13ParalelSolveKPdS_S_m_param_0,
	.param .u64 .ptr .align 1 _Z13ParalelSolveKPdS_S_m_param_1,
	.param .u64 .ptr .align 1 _Z13ParalelSolveKPdS_S_m_param_2,
	.param .u64 _Z13ParalelSolveKPdS_S_m_param_3
)
{
	.reg .pred 	%p<18>;
	.reg .b32 	%r<11>;
	.reg .b32 	%f<19>;
	.reg .b64 	%rd<72>;
	.reg .b64 	%fd<34>;
	// demoted variable
	.shared .align 4 .f32 _ZZ13ParalelSolveKPdS_S_mE4tmpX;
	// demoted variable
	.shared .align 4 .f32 _ZZ13ParalelSolveKPdS_S_mE4tmpB;
	ld.param.u64 	%rd33, [_Z13ParalelSolveKPdS_S_m_param_0];
	ld.param.u64 	%rd34, [_Z13ParalelSolveKPdS_S_m_param_1];
	ld.param.u64 	%rd35, [_Z13ParalelSolveKPdS_S_m_param_2];
	ld.param.u64 	%rd32, [_Z13ParalelSolveKPdS_S_m_param_3];
	cvta.to.global.u64 	%rd1, %rd33;
	cvta.to.global.u64 	%rd2, %rd34;
	cvta.to.global.u64 	%rd3, %rd35;
	mov.u32 	%r3, %ctaid.x;
	mov.u32 	%r4, %ntid.x;
	mov.u32 	%r1, %tid.x;
	mad.lo.s32 	%r5, %r3, %r4, %r1;
	cvt.s64.s32 	%rd4, %r5;
	or.b64  	%rd36, %rd4, %rd32;
	and.b64  	%rd37, %rd36, -4294967296;
	setp.ne.s64 	%p1, %rd37, 0;
	@%p1 bra 	$L__BB4_2;
	cvt.u32.u64 	%r6, %rd32;
	cvt.u32.u64 	%r7, %rd4;
	div.u32 	%r8, %r7, %r6;
	mul.lo.s32 	%r9, %r8, %r6;
	sub.s32 	%r10, %r7, %r9;
	cvt.u64.u32 	%rd63, %r8;
	cvt.u64.u32 	%rd64, %r10;
	bra.uni 	$L__BB4_3;
$L__BB4_2:
	div.u64 	%rd63, %rd4, %rd32;
	mul.lo.s64 	%rd38, %rd63, %rd32;
	sub.s64 	%rd64, %rd4, %rd38;
$L__BB4_3:
	cvt.u32.u64 	%r2, %rd4;
	shl.b64 	%rd40, %rd63, 3;
	add.s64 	%rd11, %rd2, %rd40;
	mul.lo.s64 	%rd12, %rd63, %rd32;
	max.u64 	%rd13, %rd32, 1;
	setp.lt.u64 	%p2, %rd32, 2;
	mov.b64 	%rd71, 0;
	@%p2 bra 	$L__BB4_22;
	and.b64  	%rd71, %rd13, -2;
	add.s64 	%rd68, %rd64, -2;
	add.s64 	%rd66, %rd3, 8;
	add.s64 	%rd65, %rd2, 8;
	mov.b64 	%rd70, 0;
	mov.u64 	%rd67, %rd1;
	mov.u64 	%rd69, %rd71;
$L__BB4_5:
	setp.ne.s32 	%p3, %r1, 0;
	@%p3 bra 	$L__BB4_7;
	ld.global.f64 	%fd1, [%rd66+-8];
	cvt.rn.f32.f64 	%f1, %fd1;
	st.shared.f32 	[_ZZ13ParalelSolveKPdS_S_mE4tmpX], %f1;
	ld.global.f64 	%fd2, [%rd65+-8];
	cvt.rn.f32.f64 	%f2, %fd2;
	st.shared.f32 	[_ZZ13ParalelSolveKPdS_S_mE4tmpB], %f2;
$L__BB4_7:
	setp.ne.s32 	%p4, %r2, 0;
	bar.sync 	0;
	@%p4 bra 	$L__BB4_9;
	ld.shared.f32 	%f3, [_ZZ13ParalelSolveKPdS_S_mE4tmpB];
	cvt.f64.f32 	%fd3, %f3;
	ld.global.f64 	%fd4, [%rd67];
	div.rn.f64 	%fd5, %fd3, %fd4;
	cvt.rn.f32.f64 	%f4, %fd5;
	st.shared.f32 	[_ZZ13ParalelSolveKPdS_S_mE4tmpX], %f4;
$L__BB4_9:
	bar.sync 	0;
	@%p3 bra 	$L__BB4_11;
	ld.shared.f32 	%f5, [_ZZ13ParalelSolveKPdS_S_mE4tmpX];
	cvt.f64.f32 	%fd6, %f5;
	st.global.f64 	[%rd66+-8], %fd6;
$L__BB4_11:
	bar.sync 	0;
	setp.ne.s64 	%p6, %rd68, -1;
	@%p6 bra 	$L__BB4_13;
	ld.global.f64 	%fd7, [%rd11];
	add.s64 	%rd42, %rd70, %rd12;
	shl.b64 	%rd43, %rd42, 3;
	add.s64 	%rd44, %rd1, %rd43;
	ld.global.f64 	%fd8, [%rd44];
	ld.shared.f32 	%f6, [_ZZ13ParalelSolveKPdS_S_mE4tmpX];
	cvt.f64.f32 	%fd9, %f6;
	mul.f64 	%fd10, %fd8, %fd9;
	sub.f64 	%fd11, %fd7, %fd10;
	st.global.f64 	[%rd11], %fd11;
$L__BB4_13:
	bar.sync 	0;
	@%p3 bra 	$L__BB4_15;
	ld.global.f64 	%fd12, [%rd66];
	cvt.rn.f32.f64 	%f7, %fd12;
	st.shared.f32 	[_ZZ13ParalelSolveKPdS_S_mE4tmpX], %f7;
	ld.global.f64 	%fd13, [%rd65];
	cvt.rn.f32.f64 	%f8, %fd13;
	st.shared.f32 	[_ZZ13ParalelSolveKPdS_S_mE4tmpB], %f8;
$L__BB4_15:
	bar.sync 	0;
	@%p4 bra 	$L__BB4_17;
	ld.shared.f32 	%f9, [_ZZ13ParalelSolveKPdS_S_mE4tmpB];
	cvt.f64.f32 	%fd14, %f9;
	shl.b64 	%rd45, %rd32, 3;
	add.s64 	%rd46, %rd45, %rd67;
	ld.global.f64 	%fd15, [%rd46+8];
	div.rn.f64 	%fd16, %fd14, %fd15;
	cvt.rn.f32.f64 	%f10, %fd16;
	st.shared.f32 	[_ZZ13ParalelSolveKPdS_S_mE4tmpX], %f10;
$L__BB4_17:
	bar.sync 	0;
	@%p3 bra 	$L__BB4_19;
	ld.shared.f32 	%f11, [_ZZ13ParalelSolveKPdS_S_mE4tmpX];
	cvt.f64.f32 	%fd17, %f11;
	st.global.f64 	[%rd66], %fd17;
$L__BB4_19:
	bar.sync 	0;
	setp.ne.s64 	%p10, %rd68, 0;
	@%p10 bra 	$L__BB4_21;
	ld.global.f64 	%fd18, [%rd11];
	add.s64 	%rd47, %rd70, %rd12;
	shl.b64 	%rd48, %rd47, 3;
	add.s64 	%rd49, %rd1, %rd48;
	ld.global.f64 	%fd19, [%rd49+8];
	ld.shared.f32 	%f12, [_ZZ13ParalelSolveKPdS_S_mE4tmpX];
	cvt.f64.f32 	%fd20, %f12;
	mul.f64 	%fd21, %fd19, %fd20;
	sub.f64 	%fd22, %fd18, %fd21;
	st.global.f64 	[%rd11], %fd22;
$L__BB4_21:
	bar.sync 	0;
	add.s64 	%rd69, %rd69, -2;
	add.s64 	%rd68, %rd68, -2;
	shl.b64 	%rd50, %rd32, 4;
	add.s64 	%rd51, %rd50, %rd67;
	add.s64 	%rd67, %rd51, 16;
	add.s64 	%rd66, %rd66, 16;
	add.s64 	%rd65, %rd65, 16;
	add.s64 	%rd70, %rd70, 2;
	setp.ne.s64 	%p11, %rd69, 0;
	@%p11 bra 	$L__BB4_5;
$L__BB4_22:
	and.b64  	%rd52, %rd13, 1;
	setp.eq.b64 	%p12, %rd52, 1;
	not.pred 	%p13, %p12;
	@%p13 bra 	$L__BB4_32;
	setp.ne.s32 	%p14, %r1, 0;
	shl.b64 	%rd53, %rd71, 3;
	add.s64 	%rd31, %rd3, %rd53;
	@%p14 bra 	$L__BB4_25;
	ld.global.f64 	%fd23, [%rd31];
	cvt.rn.f32.f64 	%f13, %fd23;
	st.shared.f32 	[_ZZ13ParalelSolveKPdS_S_mE4tmpX], %f13;
	add.s64 	%rd55, %rd2, %rd53;
	ld.global.f64 	%fd24, [%rd55];
	cvt.rn.f32.f64 	%f14, %fd24;
	st.shared.f32 	[_ZZ13ParalelSolveKPdS_S_mE4tmpB], %f14;
$L__BB4_25:
	setp.ne.s32 	%p15, %r2, 0;
	bar.sync 	0;
	@%p15 bra 	$L__BB4_27;
	ld.shared.f32 	%f15, [_ZZ13ParalelSolveKPdS_S_mE4tmpB];
	cvt.f64.f32 	%fd25, %f15;
	mad.lo.s64 	%rd56, %rd71, %rd32, %rd71;
	shl.b64 	%rd57, %rd56, 3;
	add.s64 	%rd58, %rd1, %rd57;
	ld.global.f64 	%fd26, [%rd58];
	div.rn.f64 	%fd27, %fd25, %fd26;
	cvt.rn.f32.f64 	%f16, %fd27;
	st.shared.f32 	[_ZZ13ParalelSolveKPdS_S_mE4tmpX], %f16;
$L__BB4_27:
	setp.ne.s32 	%p16, %r1, 0;
	bar.sync 	0;
	@%p16 bra 	$L__BB4_29;
	ld.shared.f32 	%f17, [_ZZ13ParalelSolveKPdS_S_mE4tmpX];
	cvt.f64.f32 	%fd28, %f17;
	st.global.f64 	[%rd31], %fd28;
$L__BB4_29:
	add.s64 	%rd59, %rd71, 1;
	bar.sync 	0;
	setp.ne.s64 	%p17, %rd64, %rd59;
	@%p17 bra 	$L__BB4_31;
	ld.global.f64 	%fd29, [%rd11];
	add.s64 	%rd60, %rd71, %rd12;
	shl.b64 	%rd61, %rd60, 3;
	add.s64 	%rd62, %rd1, %rd61;
	ld.global.f64 	%fd30, [%rd62];
	ld.shared.f32 	%f18, [_ZZ13ParalelSolveKPdS_S_mE4tmpX];
	cvt.f64.f32 	%fd31, %f18;
	mul.f64 	%fd32, %fd30, %fd31;
	sub.f64 	%fd33, %fd29, %fd32;
	st.global.f64 	[%rd11], %fd33;
$L__BB4_31:
	bar.sync 	0;
$L__BB4_32:
	ret;

}


// ===== COMPILED SASS (sm_100) =====

	.target	sm_100

	.elftype	@"ET_EXEC"


//--------------------- .note.nv.tkinfo           --------------------------
	.section	.note.nv.tkinfo,"",@"SHT_NOTE"
	.sectionflags	@"SHF_NOTE_NV_TKINFO"
	.tkinfo
        /*0018*/ 	.word	0x00000002
        /*0030*/ 	.string	""
        /*0030*/ 	.string	"ptxas"
        /*0030*/ 	.string	"Cuda compilation tools, release 13.0, V13.0.88"
        /*0030*/ 	.string	"Build cuda_13.0.r13.0/compiler.36424714_0"
        /*0030*/ 	.string	"-arch sm_100 -m 64 "



//--------------------- .note.nv.cuinfo           --------------------------
	.section	.note.nv.cuinfo,"",@"SHT_NOTE"
	.sectionflags	@"SHF_NOTE_NV_CUINFO"
        /*0018*/ 	.short	0x0002
        /*001a*/ 	.short	0x0064
        /*001c*/ 	.short	0x0082
	.zero		2


//--------------------- .nv.info                  --------------------------
	.section	.nv.info,"",@"SHT_CUDA_INFO"
	.align	4


	//----- nvinfo : EIATTR_REGCOUNT
	.align		4
        /*0000*/ 	.byte	0x04, 0x2f
        /*0002*/ 	.short	(.L_1 - .L_0)
	.align		4
.L_0:
        /*0004*/ 	.word	index@(_Z6CreatePdm)
        /*0008*/ 	.word	0x00000012


	//----- nvinfo : EIATTR_FRAME_SIZE
	.align		4
.L_1:
        /*000c*/ 	.byte	0x04, 0x11
        /*000e*/ 	.short	(.L_3 - .L_2)
	.align		4
.L_2:
        /*0010*/ 	.word	index@($__internal_4_$__cuda_sm20_div_u64)
        /*0014*/ 	.word	0x00000000


	//----- nvinfo : EIATTR_FRAME_SIZE
	.align		4
.L_3:
        /*0018*/ 	.byte	0x04, 0x11
        /*001a*/ 	.short	(.L_5 - .L_4)
	.align		4
.L_4:
        /*001c*/ 	.word	index@(_Z6CreatePdm)
        /*0020*/ 	.word	0x00000000


	//----- nvinfo : EIATTR_REGCOUNT
	.align		4
.L_5:
        /*0024*/ 	.byte	0x04, 0x2f
        /*0026*/ 	.short	(.L_7 - .L_6)
	.align		4
.L_6:
        /*0028*/ 	.word	index@(_Z7fillonePd)
        /*002c*/ 	.word	0x0000000a


	//----- nvinfo : EIATTR_FRAME_SIZE
	.align		4
.L_7:
        /*0030*/ 	.byte	0x04, 0x11
        /*0032*/ 	.short	(.L_9 - .L_8)
	.align		4
.L_8:
        /*0034*/ 	.word	index@(_Z7fillonePd)
        /*0038*/ 	.word	0x00000000


	//----- nvinfo : EIATTR_REGCOUNT
	.align		4
.L_9:
        /*003c*/ 	.byte	0x04, 0x2f
        /*003e*/ 	.short	(.L_11 - .L_10)
	.align		4
.L_10:
        /*0040*/ 	.word	index@(_Z9ParalelK1PdS_S_mm)
        /*0044*/ 	.word	0x00000018


	//----- nvinfo : EIATTR_FRAME_SIZE
	.align		4
.L_11:
        /*0048*/ 	.byte	0x04, 0x11
        /*004a*/ 	.short	(.L_13 - .L_12)
	.align		4
.L_12:
        /*004c*/ 	.word	index@($__internal_3_$__cuda_sm20_div_rn_f64_full)
        /*0050*/ 	.word	0x00000000


	//----- nvinfo : EIATTR_FRAME_SIZE
	.align		4
.L_13:
        /*0054*/ 	.byte	0x04, 0x11
        /*0056*/ 	.short	(.L_15 - .L_14)
	.align		4
.L_14:
        /*0058*/ 	.word	index@(_Z9ParalelK1PdS_S_mm)
        /*005c*/ 	.word	0x00000000


	//----- nvinfo : EIATTR_REGCOUNT
	.align		4
.L_15:
        /*0060*/ 	.byte	0x04, 0x2f
        /*0062*/ 	.short	(.L_17 - .L_16)
	.align		4
.L_16:
        /*0064*/ 	.word	index@(_Z9ParalelK2PdS_S_mmm)
        /*0068*/ 	.word	0x00000014


	//----- nvinfo : EIATTR_FRAME_SIZE
	.align		4
.L_17:
        /*006c*/ 	.byte	0x04, 0x11
        /*006e*/ 	.short	(.L_19 - .L_18)
	.align		4
.L_18:
        /*0070*/ 	.word	index@($__internal_2_$__cuda_sm20_div_u64)
        /*0074*/ 	.word	0x00000000


	//----- nvinfo : EIATTR_FRAME_SIZE
	.align		4
.L_19:
        /*0078*/ 	.byte	0x04, 0x11
        /*007a*/ 	.short	(.L_21 - .L_20)
	.align		4
.L_20:
        /*007c*/ 	.word	index@(_Z9ParalelK2PdS_S_mmm)
        /*0080*/ 	.word	0x00000000


	//----- nvinfo : EIATTR_REGCOUNT
	.align		4
.L_21:
        /*0084*/ 	.byte	0x04, 0x2f
        /*0086*/ 	.short	(.L_23 - .L_22)
	.align		4
.L_22:
        /*0088*/ 	.word	index@(_Z13ParalelSolveKPdS_S_m)
        /*008c*/ 	.word	0x0000002e


	//----- nvinfo : EIATTR_FRAME_SIZE
	.align		4
.L_23:
        /*0090*/ 	.byte	0x04, 0x11
        /*0092*/ 	.short	(.L_25 - .L_24)
	.align		4
.L_24:
        /*0094*/ 	.word	index@($__internal_1_$__cuda_sm20_div_u64)
        /*0098*/ 	.word	0x00000000


	//----- nvinfo : EIATTR_FRAME_SIZE
	.align		4
.L_25:
        /*009c*/ 	.byte	0x04, 0x11
        /*009e*/ 	.short	(.L_27 - .L_26)
	.align		4
.L_26:
        /*00a0*/ 	.word	index@($__internal_0_$__cuda_sm20_div_rn_f64_full)
        /*00a4*/ 	.word	0x00000000


	//----- nvinfo : EIATTR_FRAME_SIZE
	.align		4
.L_27:
        /*00a8*/ 	.byte	0x04, 0x11
        /*00aa*/ 	.short	(.L_29 - .L_28)
	.align		4
.L_28:
        /*00ac*/ 	.word	index@(_Z13ParalelSolveKPdS_S_m)
        /*00b0*/ 	.word	0x00000000


	//----- nvinfo : EIATTR_MIN_STACK_SIZE
	.align		4
.L_29:
        /*00b4*/ 	.byte	0x04, 0x12
        /*00b6*/ 	.short	(.L_31 - .L_30)
	.align		4
.L_30:
        /*00b8*/ 	.word	index@(_Z13ParalelSolveKPdS_S_m)
        /*00bc*/ 	.word	0x00000000


	//----- nvinfo : EIATTR_MIN_STACK_SIZE
	.align		4
.L_31:
        /*00c0*/ 	.byte	0x04, 0x12
        /*00c2*/ 	.short	(.L_33 - .L_32)
	.align		4
.L_32:
        /*00c4*/ 	.word	index@(_Z9ParalelK2PdS_S_mmm)
        /*00c8*/ 	.word	0x00000000


	//----- nvinfo : EIATTR_MIN_STACK_SIZE
	.align		4
.L_33:
        /*00cc*/ 	.byte	0x04, 0x12
        /*00ce*/ 	.short	(.L_35 - .L_34)
	.align		4
.L_34:
        /*00d0*/ 	.word	index@(_Z9ParalelK1PdS_S_mm)
        /*00d4*/ 	.word	0x00000000


	//----- nvinfo : EIATTR_MIN_STACK_SIZE
	.align		4
.L_35:
        /*00d8*/ 	.byte	0x04, 0x12
        /*00da*/ 	.short	(.L_37 - .L_36)
	.align		4
.L_36:
        /*00dc*/ 	.word	index@(_Z7fillonePd)
        /*00e0*/ 	.word	0x00000000


	//----- nvinfo : EIATTR_MIN_STACK_SIZE
	.align		4
.L_37:
        /*00e4*/ 	.byte	0x04, 0x12
        /*00e6*/ 	.short	(.L_39 - .L_38)
	.align		4
.L_38:
        /*00e8*/ 	.word	index@(_Z6CreatePdm)
        /*00ec*/ 	.word	0x00000000
.L_39:


//--------------------- .nv.compat                --------------------------
	.section	.nv.compat,"",@"SHT_CUDA_COMPAT_INFO"
	.align	4
        /*0000*/ 	.byte	0x02, 0x09, 0x00, 0x00, 0x02, 0x02, 0x01, 0x00, 0x02, 0x05, 0x05, 0x00, 0x03, 0x07, 0x01, 0x01
        /*0010*/ 	.byte	0x02, 0x03, 0x00, 0x00, 0x02, 0x06, 0x01, 0x00, 0x04, 0x0b, 0x08, 0x00, 0x01, 0x00, 0x00, 0x00
        /*0020*/ 	.byte	0x00, 0x00, 0x00, 0x00


//--------------------- .nv.info._Z13ParalelSolveKPdS_S_m --------------------------
	.section	.nv.info._Z13ParalelSolveKPdS_S_m,"",@"SHT_CUDA_INFO"
	.sectionflags	@""
	.align	4


	//----- nvinfo : EIATTR_CUDA_API_VERSION
	.align		4
        /*0000*/ 	.byte	0x04, 0x37
        /*0002*/ 	.short	(.L_41 - .L_40)
.L_40:
        /*0004*/ 	.word	0x00000082


	//----- nvinfo : EIATTR_KPARAM_INFO
	.align		4
.L_41:
        /*0008*/ 	.byte	0x04, 0x17
        /*000a*/ 	.short	(.L_43 - .L_42)
.L_42:
        /*000c*/ 	.word	0x00000000
        /*0010*/ 	.short	0x0003
        /*0012*/ 	.short	0x0018
        /*0014*/ 	.byte	0x00, 0xf0, 0x21, 0x00


	//----- nvinfo : EIATTR_KPARAM_INFO
	.align		4
.L_43:
        /*0018*/ 	.byte	0x04, 0x17
        /*001a*/ 	.short	(.L_45 - .L_44)
.L_44:
        /*001c*/ 	.word	0x00000000
        /*0020*/ 	.short	0x0002
        /*0022*/ 	.short	0x0010
        /*0024*/ 	.byte	0x00, 0xf5, 0x21, 0x00


	//----- nvinfo : EIATTR_KPARAM_INFO
	.align		4
.L_45:
        /*0028*/ 	.byte	0x04, 0x17
        /*002a*/ 	.short	(.L_47 - .L_46)
.L_46:
        /*002c*/ 	.word	0x00000000
        /*0030*/ 	.short	0x0001
        /*0032*/ 	.short	0x0008
        /*0034*/ 	.byte	0x00, 0xf5, 0x21, 0x00


	//----- nvinfo : EIATTR_KPARAM_INFO
	.align		4
.L_47:
        /*0038*/ 	.byte	0x04, 0x17
        /*003a*/ 	.short	(.L_49 - .L_48)
.L_48:
        /*003c*/ 	.word	0x00000000
        /*0040*/ 	.short	0x0000
        /*0042*/ 	.short	0x0000
        /*0044*/ 	.byte	0x00, 0xf5, 0x21, 0x00


	//----- nvinfo : EIATTR_SPARSE_MMA_MASK
	.align		4
.L_49:
        /*0048*/ 	.byte	0x03, 0x50
        /*004a*/ 	.short	0x0000


	//----- nvinfo : EIATTR_MAXREG_COUNT
	.align		4
        /*004c*/ 	.byte	0x03, 0x1b
        /*004e*/ 	.short	0x00ff


	//----- nvinfo : EIATTR_NUM_BARRIERS
	.align		4
        /*0050*/ 	.byte	0x02, 0x4c
        /*0052*/ 	.byte	0x01
	.zero		1


	//----- nvinfo : EIATTR_MERCURY_ISA_VERSION
	.align		4
        /*0054*/ 	.byte	0x03, 0x5f
        /*0056*/ 	.short	0x0101


	//----- nvinfo : EIATTR_VRC_CTA_INIT_COUNT
	.align		4
        /*0058*/ 	.byte	0x02, 0x4a
	.zero		1
	.zero		1


	//----- nvinfo : EIATTR_EXIT_INSTR_OFFSETS
	.align		4
        /*005c*/ 	.byte	0x04, 0x1c
        /*005e*/ 	.short	(.L_51 - .L_50)


	//   ....[0]....
.L_50:
        /*0060*/ 	.word	0x00000ff0


	//   ....[1]....
        /*0064*/ 	.word	0x00001630


	//----- nvinfo : EIATTR_CRS_STACK_SIZE
	.align		4
.L_51:
        /*0068*/ 	.byte	0x04, 0x1e
        /*006a*/ 	.short	(.L_53 - .L_52)
.L_52:
        /*006c*/ 	.word	0x00000000


	//----- nvinfo : EIATTR_CBANK_PARAM_SIZE
	.align		4
.L_53:
        /*0070*/ 	.byte	0x03, 0x19
        /*0072*/ 	.short	0x0020


	//----- nvinfo : EIATTR_PARAM_CBANK
	.align		4
        /*0074*/ 	.byte	0x04, 0x0a
        /*0076*/ 	.short	(.L_55 - .L_54)
	.align		4
.L_54:
        /*0078*/ 	.word	index@(.nv.constant0._Z13ParalelSolveKPdS_S_m)
        /*007c*/ 	.short	0x0380
        /*007e*/ 	.short	0x0020


	//----- nvinfo : EIATTR_SW_WAR
	.align		4
.L_55:
        /*0080*/ 	.byte	0x04, 0x36
        /*0082*/ 	.short	(.L_57 - .L_56)
.L_56:
        /*0084*/ 	.word	0x00000008
.L_57:


//--------------------- .nv.info._Z9ParalelK2PdS_S_mmm --------------------------
	.section	.nv.info._Z9ParalelK2PdS_S_mmm,"",@"SHT_CUDA_INFO"
	.sectionflags	@""
	.align	4


	//----- nvinfo : EIATTR_CUDA_API_VERSION
	.align		4
        /*0000*/ 	.byte	0x04, 0x37
        /*0002*/ 	.short	(.L_59 - .L_58)
.L_58:
        /*0004*/ 	.word	0x00000082


	//----- nvinfo : EIATTR_KPARAM_INFO
	.align		4
.L_59:
        /*0008*/ 	.byte	0x04, 0x17
        /*000a*/ 	.short	(.L_61 - .L_60)
.L_60:
        /*000c*/ 	.word	0x00000000
        /*0010*/ 	.short	0x0005
        /*0012*/ 	.short	0x0028
        /*0014*/ 	.byte	0x00, 0xf0, 0x21, 0x00


	//----- nvinfo : EIATTR_KPARAM_INFO
	.align		4
.L_61:
        /*0018*/ 	.byte	0x04, 0x17
        /*001a*/ 	.short	(.L_63 - .L_62)
.L_62:
        /*001c*/ 	.word	0x00000000
        /*0020*/ 	.short	0x0004
        /*0022*/ 	.short	0x0020
        /*0024*/ 	.byte	0x00, 0xf0, 0x21, 0x00


	//----- nvinfo : EIATTR_KPARAM_INFO
	.align		4
.L_63:
        /*0028*/ 	.byte	0x04, 0x17
        /*002a*/ 	.short	(.L_65 - .L_64)
.L_64:
        /*002c*/ 	.word	0x00000000
        /*0030*/ 	.short	0x0003
        /*0032*/ 	.short	0x0018
        /*0034*/ 	.byte	0x00, 0xf0, 0x21, 0x00


	//----- nvinfo : EIATTR_KPARAM_INFO
	.align		4
.L_65:
        /*0038*/ 	.byte	0x04, 0x17
        /*003a*/ 	.short	(.L_67 - .L_66)
.L_66:
        /*003c*/ 	.word	0x00000000
        /*0040*/ 	.short	0x0002
        /*0042*/ 	.short	0x0010
        /*0044*/ 	.byte	0x00, 0xf5, 0x21, 0x00


	//----- nvinfo : EIATTR_KPARAM_INFO
	.align		4
.L_67:
        /*0048*/ 	.byte	0x04, 0x17
        /*004a*/ 	.short	(.L_69 - .L_68)
.L_68:
        /*004c*/ 	.word	0x00000000
        /*0050*/ 	.short	0x0001
        /*0052*/ 	.short	0x0008
        /*0054*/ 	.byte	0x00, 0xf5, 0x21, 0x00


	//----- nvinfo : EIATTR_KPARAM_INFO
	.align		4
.L_69:
        /*0058*/ 	.byte	0x04, 0x17
        /*005a*/ 	.short	(.L_71 - .L_70)
.L_70:
        /*005c*/ 	.word	0x00000000
        /*0060*/ 	.short	0x0000
        /*0062*/ 	.short	0x0000
        /*0064*/ 	.byte	0x00, 0xf5, 0x21, 0x00


	//----- nvinfo : EIATTR_SPARSE_MMA_MASK
	.align		4
.L_71:
        /*0068*/ 	.byte	0x03, 0x50
        /*006a*/ 	.short	0x0000


	//----- nvinfo : EIATTR_MAXREG_COUNT
	.align		4
        /*006c*/ 	.byte	0x03, 0x1b
        /*006e*/ 	.short	0x00ff


	//----- nvinfo : EIATTR_NUM_BARRIERS
	.align		4
        /*0070*/ 	.byte	0x02, 0x4c
        /*0072*/ 	.byte	0x01
	.zero		1


	//----- nvinfo : EIATTR_MERCURY_ISA_VERSION
	.align		4
        /*0074*/ 	.byte	0x03, 0x5f
        /*0076*/ 	.short	0x0101


	//----- nvinfo : EIATTR_VRC_CTA_INIT_COUNT
	.align		4
        /*0078*/ 	.byte	0x02, 0x4a
	.zero		1
	.zero		1


	//----- nvinfo : EIATTR_EXIT_INSTR_OFFSETS
	.align		4
        /*007c*/ 	.byte	0x04, 0x1c
        /*007e*/ 	.short	(.L_73 - .L_72)


	//   ....[0]....
.L_72:
        /*0080*/ 	.word	0x00000580


	//----- nvinfo : EIATTR_CRS_STACK_SIZE
	.align		4
.L_73:
        /*0084*/ 	.byte	0x04, 0x1e
        /*0086*/ 	.short	(.L_75 - .L_74)
.L_74:
        /*0088*/ 	.word	0x00000000


	//----- nvinfo : EIATTR_CBANK_PARAM_SIZE
	.align		4
.L_75:
        /*008c*/ 	.byte	0x03, 0x19
        /*008e*/ 	.short	0x0030


	//----- nvinfo : EIATTR_PARAM_CBANK
	.align		4
        /*0090*/ 	.byte	0x04, 0x0a
        /*0092*/ 	.short	(.L_77 - .L_76)
	.align		4
.L_76:
        /*0094*/ 	.word	index@(.nv.constant0._Z9ParalelK2PdS_S_mmm)
        /*0098*/ 	.short	0x0380
        /*009a*/ 	.short	0x0030


	//----- nvinfo : EIATTR_SW_WAR
	.align		4
.L_77:
        /*009c*/ 	.byte	0x04, 0x36
        /*009e*/ 	.short	(.L_79 - .L_78)
.L_78:
        /*00a0*/ 	.word	0x00000008
.L_79:


//--------------------- .nv.info._Z9ParalelK1PdS_S_mm --------------------------
	.section	.nv.info._Z9ParalelK1PdS_S_mm,"",@"SHT_CUDA_INFO"
	.sectionflags	@""
	.align	4


	//----- nvinfo : EIATTR_CUDA_API_VERSION
	.align		4
        /*0000*/ 	.byte	0x04, 0x37
        /*0002*/ 	.short	(.L_81 - .L_80)
.L_80:
        /*0004*/ 	.word	0x00000082


	//----- nvinfo : EIATTR_KPARAM_INFO
	.align		4
.L_81:
        /*0008*/ 	.byte	0x04, 0x17
        /*000a*/ 	.short	(.L_83 - .L_82)
.L_82:
        /*000c*/ 	.word	0x00000000
        /*0010*/ 	.short	0x0004
        /*0012*/ 	.short	0x0020
        /*0014*/ 	.byte	0x00, 0xf0, 0x21, 0x00


	//----- nvinfo : EIATTR_KPARAM_INFO
	.align		4
.L_83:
        /*0018*/ 	.byte	0x04, 0x17
        /*001a*/ 	.short	(.L_85 - .L_84)
.L_84:
        /*001c*/ 	.word	0x00000000
        /*0020*/ 	.short	0x0003
        /*0022*/ 	.short	0x0018
        /*0024*/ 	.byte	0x00, 0xf0, 0x21, 0x00


	//----- nvinfo : EIATTR_KPARAM_INFO
	.align		4
.L_85:
        /*0028*/ 	.byte	0x04, 0x17
        /*002a*/ 	.short	(.L_87 - .L_86)
.L_86:
        /*002c*/ 	.word	0x00000000
        /*0030*/ 	.short	0x0002
        /*0032*/ 	.short	0x0010
        /*0034*/ 	.byte	0x00, 0xf5, 0x21, 0x00


	//----- nvinfo : EIATTR_KPARAM_INFO
	.align		4
.L_87:
        /*0038*/ 	.byte	0x04, 0x17
        /*003a*/ 	.short	(.L_89 - .L_88)
.L_88:
        /*003c*/ 	.word	0x00000000
        /*0040*/ 	.short	0x0001
        /*0042*/ 	.short	0x0008
        /*0044*/ 	.byte	0x00, 0xf5, 0x21, 0x00


	//----- nvinfo : EIATTR_KPARAM_INFO
	.align		4
.L_89:
        /*0048*/ 	.byte	0x04, 0x17
        /*004a*/ 	.short	(.L_91 - .L_90)
.L_90:
        /*004c*/ 	.word	0x00000000
        /*0050*/ 	.short	0x0000
        /*0052*/ 	.short	0x0000
        /*0054*/ 	.byte	0x00, 0xf5, 0x21, 0x00


	//----- nvinfo : EIATTR_SPARSE_MMA_MASK
	.align		4
.L_91:
        /*0058*/ 	.byte	0x03, 0x50
        /*005a*/ 	.short	0x0000


	//----- nvinfo : EIATTR_MAXREG_COUNT
	.align		4
        /*005c*/ 	.byte	0x03, 0x1b
        /*005e*/ 	.short	0x00ff


	//----- nvinfo : EIATTR_MERCURY_ISA_VERSION
	.align		4
        /*0060*/ 	.byte	0x03, 0x5f
        /*0062*/ 	.short	0x0101


	//----- nvinfo : EIATTR_VRC_CTA_INIT_COUNT
	.align		4
        /*0064*/ 	.byte	0x02, 0x4a
	.zero		1
	.zero		1


	//----- nvinfo : EIATTR_EXIT_INSTR_OFFSETS
	.align		4
        /*0068*/ 	.byte	0x04, 0x1c
        /*006a*/ 	.short	(.L_93 - .L_92)


	//   ....[0]....
.L_92:
        /*006c*/ 	.word	0x00000070


	//   ....[1]....
        /*0070*/ 	.word	0x00000350


	//----- nvinfo : EIATTR_CRS_STACK_SIZE
	.align		4
.L_93:
        /*0074*/ 	.byte	0x04, 0x1e
        /*0076*/ 	.short	(.L_95 - .L_94)
.L_94:
        /*0078*/ 	.word	0x00000000


	//----- nvinfo : EIATTR_CBANK_PARAM_SIZE
	.align		4
.L_95:
        /*007c*/ 	.byte	0x03, 0x19
        /*007e*/ 	.short	0x0028


	//----- nvinfo : EIATTR_PARAM_CBANK
	.align		4
        /*0080*/ 	.byte	0x04, 0x0a
        /*0082*/ 	.short	(.L_97 - .L_96)
	.align		4
.L_96:
        /*0084*/ 	.word	index@(.nv.constant0._Z9ParalelK1PdS_S_mm)
        /*0088*/ 	.short	0x0380
        /*008a*/ 	.short	0x0028


	//----- nvinfo : EIATTR_SW_WAR
	.align		4
.L_97:
        /*008c*/ 	.byte	0x04, 0x36
        /*008e*/ 	.short	(.L_99 - .L_98)
.L_98:
        /*0090*/ 	.word	0x00000008
.L_99:


//--------------------- .nv.info._Z7fillonePd     --------------------------
	.section	.nv.info._Z7fillonePd,"",@"SHT_CUDA_INFO"
	.sectionflags	@""
	.align	4


	//----- nvinfo : EIATTR_CUDA_API_VERSION
	.align		4
        /*0000*/ 	.byte	0x04, 0x37
        /*0002*/ 	.short	(.L_101 - .L_100)
.L_100:
        /*0004*/ 	.word	0x00000082


	//----- nvinfo : EIATTR_KPARAM_INFO
	.align		4
.L_101:
        /*0008*/ 	.byte	0x04, 0x17
        /*000a*/ 	.short	(.L_103 - .L_102)
.L_102:
        /*000c*/ 	.word	0x00000000
        /*0010*/ 	.short	0x0000
        /*0012*/ 	.short	0x0000
        /*0014*/ 	.byte	0x00, 0xf5, 0x21, 0x00


	//----- nvinfo : EIATTR_SPARSE_MMA_MASK
	.align		4
.L_103:
        /*0018*/ 	.byte	0x03, 0x50
        /*001a*/ 	.short	0x0000


	//----- nvinfo : EIATTR_MAXREG_COUNT
	.align		4
        /*001c*/ 	.byte	0x03, 0x1b
        /*001e*/ 	.short	0x00ff


	//----- nvinfo : EIATTR_MERCURY_ISA_VERSION
	.align		4
        /*0020*/ 	.byte	0x03, 0x5f
        /*0022*/ 	.short	0x0101


	//----- nvinfo : EIATTR_VRC_CTA_INIT_COUNT
	.align		4
        /*0024*/ 	.byte	0x02, 0x4a
	.zero		1
	.zero		1


	//----- nvinfo : EIATTR_EXIT_INSTR_OFFSETS
	.align		4
        /*0028*/ 	.byte	0x04, 0x1c
        /*002a*/ 	.short	(.L_105 - .L_104)


	//   ....[0]....
.L_104:
        /*002c*/ 	.word	0x00000060


	//   ....[1]....
        /*0030*/ 	.word	0x000000d0


	//----- nvinfo : EIATTR_CBANK_PARAM_SIZE
	.align		4
.L_105:
        /*0034*/ 	.byte	0x03, 0x19
        /*0036*/ 	.short	0x0008


	//----- nvinfo : EIATTR_PARAM_CBANK
	.align		4
        /*0038*/ 	.byte	0x04, 0x0a
        /*003a*/ 	.short	(.L_107 - .L_106)
	.align		4
.L_106:
        /*003c*/ 	.word	index@(.nv.constant0._Z7fillonePd)
        /*0040*/ 	.short	0x0380
        /*0042*/ 	.short	0x0008


	//----- nvinfo : EIATTR_SW_WAR
	.align		4
.L_107:
        /*0044*/ 	.byte	0x04, 0x36
        /*0046*/ 	.short	(.L_109 - .L_108)
.L_108:
        /*0048*/ 	.word	0x00000008
.L_109:


//--------------------- .nv.info._Z6CreatePdm     --------------------------
	.section	.nv.info._Z6CreatePdm,"",@"SHT_CUDA_INFO"
	.sectionflags	@""
	.align	4


	//----- nvinfo : EIATTR_CUDA_API_VERSION
	.align		4
        /*0000*/ 	.byte	0x04, 0x37
        /*0002*/ 	.short	(.L_111 - .L_110)
.L_110:
        /*0004*/ 	.word	0x00000082


	//----- nvinfo : EIATTR_KPARAM_INFO
	.align		4
.L_111:
        /*0008*/ 	.byte	0x04, 0x17
        /*000a*/ 	.short	(.L_113 - .L_112)
.L_112:
        /*000c*/ 	.word	0x00000000
        /*0010*/ 	.short	0x0001
        /*0012*/ 	.short	0x0008
        /*0014*/ 	.byte	0x00, 0xf0, 0x21, 0x00


	//----- nvinfo : EIATTR_KPARAM_INFO
	.align		4
.L_113:
        /*0018*/ 	.byte	0x04, 0x17
        /*001a*/ 	.short	(.L_115 - .L_114)
.L_114:
        /*001c*/ 	.word	0x00000000
        /*0020*/ 	.short	0x0000
        /*0022*/ 	.short	0x0000
        /*0024*/ 	.byte	0x00, 0xf5, 0x21, 0x00


	//----- nvinfo : EIATTR_SPARSE_MMA_MASK
	.align		4
.L_115:
        /*0028*/ 	.byte	0x03, 0x50
        /*002a*/ 	.short	0x0000


	//----- nvinfo : EIATTR_MAXREG_COUNT
	.align		4
        /*002c*/ 	.byte	0x03, 0x1b
        /*002e*/ 	.short	0x00ff


	//----- nvinfo : EIATTR_MERCURY_ISA_VERSION
	.align		4
        /*0030*/ 	.byte	0x03, 0x5f
        /*0032*/ 	.short	0x0101


	//----- nvinfo : EIATTR_VRC_CTA_INIT_COUNT
	.align		4
        /*0034*/ 	.byte	0x02, 0x4a
	.zero		1
	.zero		1


	//----- nvinfo : EIATTR_EXIT_INSTR_OFFSETS
	.align		4
        /*0038*/ 	.byte	0x04, 0x1c
        /*003a*/ 	.short	(.L_117 - .L_116)


	//   ....[0]....
.L_116:
        /*003c*/ 	.word	0x000000e0


	//   ....[1]....
        /*0040*/ 	.word	0x000003e0


	//   ....[2]....
        /*0044*/ 	.word	0x00000470


	//----- nvinfo : EIATTR_CRS_STACK_SIZE
	.align		4
.L_117:
        /*0048*/ 	.byte	0x04, 0x1e
        /*004a*/ 	.short	(.L_119 - .L_118)
.L_118:
        /*004c*/ 	.word	0x00000000


	//----- nvinfo : EIATTR_CBANK_PARAM_SIZE
	.align		4
.L_119:
        /*0050*/ 	.byte	0x03, 0x19
        /*0052*/ 	.short	0x0010


	//----- nvinfo : EIATTR_PARAM_CBANK
	.align		4
        /*0054*/ 	.byte	0x04, 0x0a
        /*0056*/ 	.short	(.L_121 - .L_120)
	.align		4
.L_120:
        /*0058*/ 	.word	index@(.nv.constant0._Z6CreatePdm)
        /*005c*/ 	.short	0x0380
        /*005e*/ 	.short	0x0010


	//----- nvinfo : EIATTR_SW_WAR
	.align		4
.L_121:
        /*0060*/ 	.byte	0x04, 0x36
        /*0062*/ 	.short	(.L_123 - .L_122)
.L_122:
        /*0064*/ 	.word	0x00000008
.L_123:


//--------------------- .nv.callgraph             --------------------------
	.section	.nv.callgraph,"",@"SHT_CUDA_CALLGRAPH"
	.align	4
	.sectionentsize	8
	.align		4
        /*0000*/ 	.word	0x00000000
	.align		4
        /*0004*/ 	.word	0xffffffff
	.align		4
        /*0008*/ 	.word	0x00000000
	.align		4
        /*000c*/ 	.word	0xfffffffe
	.align		4
        /*0010*/ 	.word	0x00000000
	.align		4
        /*0014*/ 	.word	0xfffffffd
	.align		4
        /*0018*/ 	.word	0x00000000
	.align		4
        /*001c*/ 	.word	0xfffffffc


//--------------------- .text._Z13ParalelSolveKPdS_S_m --------------------------
	.section	.text._Z13ParalelSolveKPdS_S_m,"ax",@progbits
	.align	128
        .global         _Z13ParalelSolveKPdS_S_m
        .type           _Z13ParalelSolveKPdS_S_m,@function
        .size           _Z13ParalelSolveKPdS_S_m,(.L_x_50 - _Z13ParalelSolveKPdS_S_m)
        .other          _Z13ParalelSolveKPdS_S_m,@"STO_CUDA_ENTRY STV_DEFAULT"
_Z13ParalelSolveKPdS_S_m:
.text._Z13ParalelSolveKPdS_S_m:
[----:B------:R-:W-:Y:S01]  /*0000*/  LDC R1, c[0x0][0x37c] ;  /* 0x0000df00ff017b82 */ /* 0x000fe20000000800 */
[----:B------:R-:W0:Y:S07]  /*0010*/  S2R R2, SR_TID.X ;  /* 0x0000000000027919 */ /* 0x000e2e0000002100 */
[----:B------:R-:W0:Y:S01]  /*0020*/  S2UR UR4, SR_CTAID.X ;  /* 0x00000000000479c3 */ /* 0x000e220000002500 */
[----:B------:R-:W1:Y:S01]  /*0030*/  LDCU UR5, c[0x0][0x39c] ;  /* 0x00007380ff0577ac */ /* 0x000e620008000800 */
[----:B------:R-:W-:Y:S06]  /*0040*/  BSSY.RECONVERGENT B0, `(.L_x_0) ;  /* 0x000002c000007945 */ /* 0x000fec0003800200 */
[----:B------:R-:W0:Y:S01]  /*0050*/  LDC R17, c[0x0][0x360] ;  /* 0x0000d800ff117b82 */ /* 0x000e220000000800 */
[----:B-1----:R-:W-:-:S02]  /*0060*/  IMAD.U32 R0, RZ, RZ, UR5 ;  /* 0x00000005ff007e24 */ /* 0x002fc4000f8e00ff */
[----:B0-----:R-:W-:-:S05]  /*0070*/  IMAD R16, R17, UR4, R2 ;  /* 0x0000000411107c24 */ /* 0x001fca000f8e0202 */
[----:B------:R-:W-:-:S04]  /*0080*/  SHF.R.S32.HI R17, RZ, 0x1f, R16 ;  /* 0x0000001fff117819 */ /* 0x000fc80000011410 */
[----:B------:R-:W-:-:S04]  /*0090*/  LOP3.LUT R3, R17, R0, RZ, 0xfc, !PT ;  /* 0x0000000011037212 */ /* 0x000fc800078efcff */
[----:B------:R-:W-:-:S13]  /*00a0*/  ISETP.NE.U32.AND P0, PT, R3, RZ, PT ;  /* 0x000000ff0300720c */ /* 0x000fda0003f05070 */
[----:B------:R-:W-:Y:S05]  /*00b0*/  @P0 BRA `(.L_x_1) ;  /* 0x0000000000640947 */ /* 0x000fea0003800000 */
[----:B------:R-:W0:Y:S01]  /*00c0*/  LDCU UR4, c[0x0][0x398] ;  /* 0x00007300ff0477ac */ /* 0x000e220008000800 */
[----:B------:R-:W-:Y:S02]  /*00d0*/  IMAD.MOV.U32 R15, RZ, RZ, RZ ;  /* 0x000000ffff0f7224 */ /* 0x000fe400078e00ff */
[----:B0-----:R-:W-:-:S04]  /*00e0*/  IMAD.U32 R25, RZ, RZ, UR4 ;  /* 0x00000004ff197e24 */ /* 0x001fc8000f8e00ff */
[----:B------:R-:W0:Y:S01]  /*00f0*/  I2F.U32.RP R3, R25 ;  /* 0x0000001900037306 */ /* 0x000e220000209000 */
[----:B------:R-:W-:-:S07]  /*0100*/  ISETP.NE.U32.AND P2, PT, R25, RZ, PT ;  /* 0x000000ff1900720c */ /* 0x000fce0003f45070 */
[----:B0-----:R-:W0:Y:S02]  /*0110*/  MUFU.RCP R3, R3 ;  /* 0x0000000300037308 */ /* 0x001e240000001000 */
[----:B0-----:R-:W-:Y:S02]  /*0120*/  VIADD R4, R3, 0xffffffe ;  /* 0x0ffffffe03047836 */ /* 0x001fe40000000000 */
[----:B------:R-:W-:-:S04]  /*0130*/  IMAD.MOV.U32 R3, RZ, RZ, RZ ;  /* 0x000000ffff037224 */ /* 0x000fc800078e00ff */
[----:B------:R0:W1:Y:S02]  /*0140*/  F2I.FTZ.U32.TRUNC.NTZ R5, R4 ;  /* 0x0000000400057305 */ /* 0x000064000021f000 */
[----:B0-----:R-:W-:Y:S02]  /*0150*/  IMAD.MOV.U32 R4, RZ, RZ, RZ ;  /* 0x000000ffff047224 */ /* 0x001fe400078e00ff */
[----:B-1----:R-:W-:-:S04]  /*0160*/  IMAD R6, R5, R25, RZ ;  /* 0x0000001905067224 */ /* 0x002fc800078e02ff */
[----:B------:R-:W-:-:S04]  /*0170*/  IMAD.MOV R7, RZ, RZ, -R6 ;  /* 0x000000ffff077224 */ /* 0x000fc800078e0a06 */
[----:B------:R-:W-:-:S06]  /*0180*/  IMAD.HI.U32 R5, R5, R7, R4 ;  /* 0x0000000705057227 */ /* 0x000fcc00078e0004 */
[----:B------:R-:W-:-:S04]  /*0190*/  IMAD.HI.U32 R14, R5, R16, RZ ;  /* 0x00000010050e7227 */ /* 0x000fc800078e00ff */
[----:B------:R-:W-:-:S04]  /*01a0*/  IMAD.MOV R6, RZ, RZ, -R14 ;  /* 0x000000ffff067224 */ /* 0x000fc800078e0a0e */
[----:B------:R-:W-:-:S05]  /*01b0*/  IMAD R6, R25, R6, R16 ;  /* 0x0000000619067224 */ /* 0x000fca00078e0210 */
[----:B------:R-:W-:-:S13]  /*01c0*/  ISETP.GE.U32.AND P0, PT, R6, R25, PT ;  /* 0x000000190600720c */ /* 0x000fda0003f06070 */
[----:B------:R-:W-:Y:S02]  /*01d0*/  @P0 IMAD.IADD R6, R6, 0x1, -R25 ;  /* 0x0000000106060824 */ /* 0x000fe400078e0a19 */
[----:B------:R-:W-:-:S03]  /*01e0*/  @P0 VIADD R14, R14, 0x1 ;  /* 0x000000010e0e0836 */ /* 0x000fc60000000000 */
[----:B------:R-:W-:-:S13]  /*01f0*/  ISETP.GE.U32.AND P1, PT, R6, R25, PT ;  /* 0x000000190600720c */ /* 0x000fda0003f26070 */
[----:B------:R-:W-:Y:S01]  /*0200*/  @P1 VIADD R14, R14, 0x1 ;  /* 0x000000010e0e1836 */ /* 0x000fe20000000000 */
[----:B------:R-:W-:-:S05]  /*0210*/  @!P2 LOP3.LUT R14, RZ, R25, RZ, 0x33, !PT ;  /* 0x00000019ff0ea212 */ /* 0x000fca00078e33ff */
[----:B------:R-:W-:-:S04]  /*0220*/  IMAD.MOV R4, RZ, RZ, -R14 ;  /* 0x000000ffff047224 */ /* 0x000fc800078e0a0e */
[----:B------:R-:W-:Y:S01]  /*0230*/  IMAD R4, R25, R4, R16 ;  /* 0x0000000419047224 */ /* 0x000fe200078e0210 */
[----:B------:R-:W-:Y:S06]  /*0240*/  BRA `(.L_x_2) ;  /* 0x00000000002c7947 */ /* 0x000fec0003800000 */
.L_x_1:
[----:B------:R-:W-:-:S07]  /*0250*/  MOV R0, 0x270 ;  /* 0x0000027000007802 */ /* 0x000fce0000000f00 */
[----:B------:R-:W-:Y:S05]  /*0260*/  CALL.REL.NOINC `($__internal_1_$__cuda_sm20_div_u64) ;  /* 0x0000001800707944 */ /* 0x000fea0003c00000 */
[----:B------:R-:W0:Y:S01]  /*0270*/  LDCU.64 UR4, c[0x0][0x398] ;  /* 0x00007300ff0477ac */ /* 0x000e220008000a00 */
[----:B------:R-:W-:-:S05]  /*0280*/  IADD3 R6, P0, PT, RZ, -R14, RZ ;  /* 0x8000000eff067210 */ /* 0x000fca0007f1e0ff */
[----:B------:R-:W-:Y:S02]  /*0290*/  IMAD.X R4, RZ, RZ, ~R15, P0 ;  /* 0x000000ffff047224 */ /* 0x000fe400000e0e0f */
[----:B0-----:R-:W-:Y:S02]  /*02a0*/  IMAD.U32 R25, RZ, RZ, UR4 ;  /* 0x00000004ff197e24 */ /* 0x001fe4000f8e00ff */
[----:B------:R-:W-:Y:S02]  /*02b0*/  IMAD.U32 R0, RZ, RZ, UR5 ;  /* 0x00000005ff007e24 */ /* 0x000fe4000f8e00ff */
[-C--:B------:R-:W-:Y:S02]  /*02c0*/  IMAD R3, R4, R25.reuse, RZ ;  /* 0x0000001904037224 */ /* 0x080fe400078e02ff */
[----:B------:R-:W-:-:S04]  /*02d0*/  IMAD.WIDE.U32 R4, R6, R25, R16 ;  /* 0x0000001906047225 */ /* 0x000fc800078e0010 */
[----:B------:R-:W-:-:S04]  /*02e0*/  IMAD R3, R6, R0, R3 ;  /* 0x0000000006037224 */ /* 0x000fc800078e0203 */
[----:B------:R-:W-:-:S07]  /*02f0*/  IMAD.IADD R3, R5, 0x1, R3 ;  /* 0x0000000105037824 */ /* 0x000fce00078e0203 */
.L_x_2:
[----:B------:R-:W-:Y:S05]  /*0300*/  BSYNC.RECONVERGENT B0 ;  /* 0x0000000000007941 */ /* 0x000fea0003800200 */
.L_x_0:
[----:B------:R-:W0:Y:S01]  /*0310*/  LDCU.64 UR10, c[0x0][0x388] ;  /* 0x00007100ff0a77ac */ /* 0x000e220008000a00 */
[C---:B------:R-:W-:Y:S01]  /*0320*/  ISETP.GE.U32.AND P0, PT, R25.reuse, 0x2, PT ;  /* 0x000000021900780c */ /* 0x040fe20003f06070 */
[----:B------:R-:W-:Y:S01]  /*0330*/  BSSY.RECONVERGENT B0, `(.L_x_3) ;  /* 0x00000c8000007945 */ /* 0x000fe20003800200 */
[C---:B------:R-:W-:Y:S01]  /*0340*/  ISETP.GT.U32.AND P1, PT, R25.reuse, 0x1, PT ;  /* 0x000000011900780c */ /* 0x040fe20003f24070 */
[----:B------:R-:W1:Y:S01]  /*0350*/  LDCU.64 UR6, c[0x0][0x358] ;  /* 0x00006b00ff0677ac */ /* 0x000e620008000a00 */
[C---:B------:R-:W-:Y:S02]  /*0360*/  ISETP.GE.U32.AND.EX P0, PT, R0.reuse, RZ, PT, P0 ;  /* 0x000000ff0000720c */ /* 0x040fe40003f06100 */
[----:B------:R-:W-:Y:S02]  /*0370*/  CS2R R6, SRZ ;  /* 0x0000000000067805 */ /* 0x000fe4000001ff00 */
[C---:B------:R-:W-:Y:S01]  /*0380*/  ISETP.GT.U32.AND.EX P1, PT, R0.reuse, RZ, PT, P1 ;  /* 0x000000ff0000720c */ /* 0x040fe20003f24110 */
[----:B------:R-:W2:Y:S03]  /*0390*/  LDCU.64 UR14, c[0x0][0x398] ;  /* 0x00007300ff0e77ac */ /* 0x000ea60008000a00 */
[----:B------:R-:W-:Y:S01]  /*03a0*/  SEL R5, R25, 0x1, P1 ;  /* 0x0000000119057807 */ /* 0x000fe20000800000 */
[----:B------:R-:W3:Y:S01]  /*03b0*/  LDCU.64 UR12, c[0x0][0x380] ;  /* 0x00007000ff0c77ac */ /* 0x000ee20008000a00 */
[----:B------:R-:W-:-:S02]  /*03c0*/  SEL R10, R0, RZ, P1 ;  /* 0x000000ff000a7207 */ /* 0x000fc40000800000 */
[----:B0-----:R-:W-:-:S04]  /*03d0*/  LEA R12, P2, R14, UR10, 0x3 ;  /* 0x0000000a0e0c7c11 */ /* 0x001fc8000f8418ff */
[----:B------:R-:W-:Y:S01]  /*03e0*/  LEA.HI.X R13, R14, UR11, R15, 0x3, P2 ;  /* 0x0000000b0e0d7c11 */ /* 0x000fe200090f1c0f */
[----:B-1----:R-:W-:Y:S08]  /*03f0*/  @!P0 BRA `(.L_x_4) ;  /* 0x0000000800ec8947 */ /* 0x002ff00003800000 */
[----:B------:R-:W0:Y:S01]  /*0400*/  LDCU.64 UR4, c[0x0][0x390] ;  /* 0x00007200ff0477ac */ /* 0x000e220008000a00 */
[----:B------:R-:W-:Y:S01]  /*0410*/  LOP3.LUT R6, R5, 0xfffffffe, RZ, 0xc0, !PT ;  /* 0xfffffffe05067812 */ /* 0x000fe200078ec0ff */
[----:B------:R-:W-:Y:S01]  /*0420*/  IMAD.MOV.U32 R7, RZ, RZ, R10 ;  /* 0x000000ffff077224 */ /* 0x000fe200078e000a */
[----:B------:R-:W-:Y:S01]  /*0430*/  IADD3 R11, P0, PT, R4, -0x2, RZ ;  /* 0xfffffffe040b7810 */ /* 0x000fe20007f1e0ff */
[----:B------:R-:W1:Y:S01]  /*0440*/  LDCU.64 UR8, c[0x0][0x380] ;  /* 0x00007000ff0877ac */ /* 0x000e620008000a00 */
[----:B------:R-:W-:Y:S01]  /*0450*/  CS2R R36, SRZ ;  /* 0x0000000000247805 */ /* 0x000fe2000001ff00 */
[----:B------:R-:W-:Y:S01]  /*0460*/  IMAD.MOV.U32 R39, RZ, RZ, R6 ;  /* 0x000000ffff277224 */ /* 0x000fe200078e0006 */
[----:B------:R-:W-:Y:S01]  /*0470*/  IADD3.X R38, PT, PT, R3, -0x1, RZ, P0, !PT ;  /* 0xffffffff03267810 */ /* 0x000fe200007fe4ff */
[----:B0-----:R-:W-:Y:S01]  /*0480*/  UIADD3 UR4, UP0, UPT, UR4, 0x8, URZ ;  /* 0x0000000804047890 */ /* 0x001fe2000ff1e0ff */
[----:B-1----:R-:W-:-:S03]  /*0490*/  IMAD.U32 R8, RZ, RZ, UR8 ;  /* 0x00000008ff087e24 */ /* 0x002fc6000f8e00ff */
[----:B------:R-:W-:Y:S01]  /*04a0*/  UIADD3.X UR5, UPT, UPT, URZ, UR5, URZ, UP0, !UPT ;  /* 0x00000005ff057290 */ /* 0x000fe200087fe4ff */
[----:B------:R-:W-:Y:S01]  /*04b0*/  IMAD.U32 R9, RZ, RZ, UR9 ;  /* 0x00000009ff097e24 */ /* 0x000fe2000f8e00ff */
[----:B------:R-:W-:Y:S01]  /*04c0*/  UIADD3 UR8, UP0, UPT, UR10, 0x8, URZ ;  /* 0x000000080a087890 */ /* 0x000fe2000ff1e0ff */
[----:B------:R-:W-:-:S03]  /*04d0*/  IMAD.U32 R18, RZ, RZ, UR4 ;  /* 0x00000004ff127e24 */ /* 0x000fc6000f8e00ff */
[----:B------:R-:W-:Y:S01]  /*04e0*/  UIADD3.X UR9, UPT, UPT, URZ, UR11, URZ, UP0, !UPT ;  /* 0x0000000bff097290 */ /* 0x000fe200087fe4ff */
[----:B------:R-:W-:Y:S02]  /*04f0*/  IMAD.U32 R19, RZ, RZ, UR5 ;  /* 0x00000005ff137e24 */ /* 0x000fe4000f8e00ff */
[----:B------:R-:W-:-:S03]  /*0500*/  IMAD.U32 R20, RZ, RZ, UR8 ;  /* 0x00000008ff147e24 */ /* 0x000fc6000f8e00ff */
[----:B------:R-:W-:-:S07]  /*0510*/  IMAD.U32 R21, RZ, RZ, UR9 ;  /* 0x00000009ff157e24 */ /* 0x000fce000f8e00ff */
.L_x_17:
[----:B------:R-:W-:-:S13]  /*0520*/  ISETP.NE.AND P1, PT, R2, RZ, PT ;  /* 0x000000ff0200720c */ /* 0x000fda0003f25270 */
[----:B------:R-:W4:Y:S04]  /*0530*/  @!P1 LDG.E.64 R26, desc[UR6][R18.64+-0x8] ;  /* 0xfffff806121a9981 */ /* 0x000f28000c1e1b00 */
[----:B------:R-:W5:Y:S01]  /*0540*/  @!P1 LDG.E.64 R24, desc[UR6][R20.64+-0x8] ;  /* 0xfffff80614189981 */ /* 0x000f62000c1e1b00 */
[----:B------:R-:W-:Y:S01]  /*0550*/  ISETP.NE.AND P2, PT, R16, RZ, PT ;  /* 0x000000ff1000720c */ /* 0x000fe20003f45270 */
[----:B------:R-:W-:Y:S01]  /*0560*/  BSSY.RECONVERGENT B1, `(.L_x_5) ;  /* 0x0000028000017945 */ /* 0x000fe20003800200 */
[----:B------:R-:W-:Y:S01]  /*0570*/  @!P1 MOV R0, 0x400 ;  /* 0x0000040000009802 */ /* 0x000fe20000000f00 */
[----:B------:R-:W0:Y:S03]  /*0580*/  @!P1 S2R R29, SR_CgaCtaId ;  /* 0x00000000001d9919 */ /* 0x000e260000008800 */
[----:B0-----:R-:W-:Y:S01]  /*0590*/  @!P1 LEA R0, R29, R0, 0x18 ;  /* 0x000000001d009211 */ /* 0x001fe200078ec0ff */
[----:B----4-:R-:W-:Y:S08]  /*05a0*/  @!P1 F2F.F32.F64 R22, R26 ;  /* 0x0000001a00169310 */ /* 0x010ff00000301000 */
[----:B-----5:R-:W0:Y:S02]  /*05b0*/  @!P1 F2F.F32.F64 R23, R24 ;  /* 0x0000001800179310 */ /* 0x020e240000301000 */
[----:B0-----:R0:W-:Y:S01]  /*05c0*/  @!P1 STS.64 [R0], R22 ;  /* 0x0000001600009388 */ /* 0x0011e20000000a00 */
[----:B------:R-:W-:Y:S06]  /*05d0*/  BAR.SYNC.DEFER_BLOCKING 0x0 ;  /* 0x0000000000007b1d */ /* 0x000fec0000010000 */
[----:B------:R-:W-:Y:S05]  /*05e0*/  @P2 BRA `(.L_x_6) ;  /* 0x00000000007c2947 */ /* 0x000fea0003800000 */
[----:B0-----:R-:W4:Y:S01]  /*05f0*/  LDG.E.64 R22, desc[UR6][R8.64] ;  /* 0x0000000608167981 */ /* 0x001f22000c1e1b00 */
[----:B------:R-:W0:Y:S01]  /*0600*/  S2UR UR5, SR_CgaCtaId ;  /* 0x00000000000579c3 */ /* 0x000e220000008800 */
[----:B------:R-:W-:Y:S01]  /*0610*/  UMOV UR4, 0x400 ;  /* 0x0000040000047882 */ /* 0x000fe20000000000 */
[----:B------:R-:W-:Y:S01]  /*0620*/  IMAD.MOV.U32 R24, RZ, RZ, 0x1 ;  /* 0x00000001ff187424 */ /* 0x000fe200078e00ff */
[----:B------:R-:W-:Y:S01]  /*0630*/  BSSY.RECONVERGENT B2, `(.L_x_7) ;  /* 0x0000015000027945 */ /* 0x000fe20003800200 */
[----:B0-----:R-:W-:-:S09]  /*0640*/  ULEA UR4, UR5, UR4, 0x18 ;  /* 0x0000000405047291 */ /* 0x001fd2000f8ec0ff */
[----:B------:R-:W0:Y:S02]  /*0650*/  LDS R30, [UR4+0x4] ;  /* 0x00000404ff1e7984 */ /* 0x000e240008000800 */
[----:B0-----:R-:W0:Y:S02]  /*0660*/  F2F.F64.F32 R30, R30 ;  /* 0x0000001e001e7310 */ /* 0x001e240000201800 */
[----:B0-----:R-:W-:-:S06]  /*0670*/  FSETP.GEU.AND P3, PT, |R31|, 6.5827683646048100446e-37, PT ;  /* 0x036000001f00780b */ /* 0x001fcc0003f6e200 */
[----:B----4-:R-:W0:Y:S02]  /*0680*/  MUFU.RCP64H R25, R23 ;  /* 0x0000001700197308 */ /* 0x010e240000001800 */
[----:B0-----:R-:W-:-:S08]  /*0690*/  DFMA R26, -R22, R24, 1 ;  /* 0x3ff00000161a742b */ /* 0x001fd00000000118 */
[----:B------:R-:W-:-:S08]  /*06a0*/  DFMA R26, R26, R26, R26 ;  /* 0x0000001a1a1a722b */ /* 0x000fd0000000001a */
[----:B------:R-:W-:-:S08]  /*06b0*/  DFMA R24, R24, R26, R24 ;  /* 0x0000001a1818722b */ /* 0x000fd00000000018 */
[----:B------:R-:W-:-:S08]  /*06c0*/  DFMA R28, -R22, R24, 1 ;  /* 0x3ff00000161c742b */ /* 0x000fd00000000118 */
[----:B------:R-:W-:-:S08]  /*06d0*/  DFMA R28, R24, R28, R24 ;  /* 0x0000001c181c722b */ /* 0x000fd00000000018 */
[----:B------:R-:W-:-:S08]  /*06e0*/  DMUL R24, R30, R28 ;  /* 0x0000001c1e187228 */ /* 0x000fd00000000000 */
[----:B------:R-:W-:-:S08]  /*06f0*/  DFMA R26, -R22, R24, R30 ;  /* 0x00000018161a722b */ /* 0x000fd0000000011e */
[----:B------:R-:W-:-:S10]  /*0700*/  DFMA R24, R28, R26, R24 ;  /* 0x0000001a1c18722b */ /* 0x000fd40000000018 */
[----:B------:R-:W-:-:S05]  /*0710*/  FFMA R0, RZ, R23, R25 ;  /* 0x00000017ff007223 */ /* 0x000fca0000000019 */
[----:B------:R-:W-:-:S13]  /*0720*/  FSETP.GT.AND P0, PT, |R0|, 1.469367938527859385e-39, PT ;  /* 0x001000000000780b */ /* 0x000fda0003f04200 */
[----:B------:R-:W-:Y:S05]  /*0730*/  @P0 BRA P3, `(.L_x_8) ;  /* 0x0000000000100947 */ /* 0x000fea0001800000 */
[----:B------:R-:W-:Y:S01]  /*0740*/  IMAD.MOV.U32 R24, RZ, RZ, R22 ;  /* 0x000000ffff187224 */ /* 0x000fe200078e0016 */
[----:B------:R-:W-:Y:S01]  /*0750*/  MOV R0, 0x780 ;  /* 0x0000078000007802 */ /* 0x000fe20000000f00 */
[----:B------:R-:W-:-:S07]  /*0760*/  IMAD.MOV.U32 R25, RZ, RZ, R23 ;  /* 0x000000ffff197224 */ /* 0x000fce00078e0017 */
[----:B--23--:R-:W-:Y:S05]  /*0770*/  CALL.REL.NOINC `($__internal_0_$__cuda_sm20_div_rn_f64_full) ;  /* 0x0000000c00b07944 */ /* 0x00cfea0003c00000 */
.L_x_8:
[----:B--23--:R-:W-:Y:S05]  /*0780*/  BSYNC.RECONVERGENT B2 ;  /* 0x0000000000027941 */ /* 0x00cfea0003800200 */
.L_x_7:
[----:B------:R-:W0:Y:S01]  /*0790*/  S2UR UR5, SR_CgaCtaId ;  /* 0x00000000000579c3 */ /* 0x000e220000008800 */
[----:B------:R-:W1:Y:S01]  /*07a0*/  F2F.F32.F64 R24, R24 ;  /* 0x0000001800187310 */ /* 0x000e620000301000 */
[----:B------:R-:W-:Y:S02]  /*07b0*/  UMOV UR4, 0x400 ;  /* 0x0000040000047882 */ /* 0x000fe40000000000 */
[----:B0-----:R-:W-:-:S09]  /*07c0*/  ULEA UR4, UR5, UR4, 0x18 ;  /* 0x0000000405047291 */ /* 0x001fd2000f8ec0ff */
[----:B-1----:R1:W-:Y:S03]  /*07d0*/  STS [UR4], R24 ;  /* 0x00000018ff007988 */ /* 0x0023e60008000804 */
.L_x_6:
[----:B--23--:R-:W-:Y:S05]  /*07e0*/  BSYNC.RECONVERGENT B1 ;  /* 0x0000000000017941 */ /* 0x00cfea0003800200 */
.L_x_5:
[----:B0-----:R-:W0:Y:S01]  /*07f0*/  @!P1 S2R R23, SR_CgaCtaId ;  /* 0x0000000000179919 */ /* 0x001e220000008800 */
[----:B------:R-:W-:Y:S01]  /*0800*/  @!P1 MOV R0, 0x400 ;  /* 0x0000040000009802 */ /* 0x000fe20000000f00 */
[----:B------:R-:W-:Y:S01]  /*0810*/  BSSY.RECONVERGENT B1, `(.L_x_9) ;  /* 0x0000019000017945 */ /* 0x000fe20003800200 */
[----:B------:R-:W-:Y:S01]  /*0820*/  BAR.SYNC.DEFER_BLOCKING 0x0 ;  /* 0x0000000000007b1d */ /* 0x000fe20000010000 */
[----:B------:R-:W-:-:S04]  /*0830*/  ISETP.NE.U32.AND P0, PT, R11, -0x1, PT ;  /* 0xffffffff0b00780c */ /* 0x000fc80003f05070 */
[----:B------:R-:W-:Y:S02]  /*0840*/  ISETP.NE.AND.EX P0, PT, R38, -0x1, PT, P0 ;  /* 0xffffffff2600780c */ /* 0x000fe40003f05300 */
[----:B0-----:R-:W-:-:S05]  /*0850*/  @!P1 LEA R0, R23, R0, 0x18 ;  /* 0x0000000017009211 */ /* 0x001fca00078ec0ff */
[----:B------:R-:W0:Y:S02]  /*0860*/  @!P1 LDS R22, [R0] ;  /* 0x0000000000169984 */ /* 0x000e240000000800 */
[----:B0-----:R-:W0:Y:S02]  /*0870*/  @!P1 F2F.F64.F32 R22, R22 ;  /* 0x0000001600169310 */ /* 0x001e240000201800 */
[----:B0-----:R0:W-:Y:S01]  /*0880*/  @!P1 STG.E.64 desc[UR6][R18.64+-0x8], R22 ;  /* 0xfffff81612009986 */ /* 0x0011e2000c101b06 */
[----:B------:R-:W-:Y:S06]  /*0890*/  BAR.SYNC.DEFER_BLOCKING 0x0 ;  /* 0x0000000000007b1d */ /* 0x000fec0000010000 */
[----:B------:R-:W-:Y:S05]  /*08a0*/  @P0 BRA `(.L_x_10) ;  /* 0x00000000003c0947 */ /* 0x000fea0003800000 */
[----:B------:R-:W-:Y:S02]  /*08b0*/  IMAD R25, R15, UR14, RZ ;  /* 0x0000000e0f197c24 */ /* 0x000fe4000f8e02ff */
[----:B0-----:R-:W-:-:S04]  /*08c0*/  IMAD.WIDE.U32 R22, R14, UR14, R36 ;  /* 0x0000000e0e167c25 */ /* 0x001fc8000f8e0024 */
[----:B------:R-:W-:Y:S01]  /*08d0*/  IMAD R25, R14, UR15, R25 ;  /* 0x0000000f0e197c24 */ /* 0x000fe2000f8e0219 */
[----:B-1----:R-:W-:-:S03]  /*08e0*/  LEA R24, P0, R22, UR12, 0x3 ;  /* 0x0000000c16187c11 */ /* 0x002fc6000f8018ff */
[----:B------:R-:W-:-:S05]  /*08f0*/  IMAD.IADD R23, R23, 0x1, R25 ;  /* 0x0000000117177824 */ /* 0x000fca00078e0219 */
[----:B------:R-:W-:Y:S02]  /*0900*/  LEA.HI.X R25, R22, UR13, R23, 0x3, P0 ;  /* 0x0000000d16197c11 */ /* 0x000fe400080f1c17 */
[----:B------:R-:W2:Y:S04]  /*0910*/  LDG.E.64 R22, desc[UR6][R12.64] ;  /* 0x000000060c167981 */ /* 0x000ea8000c1e1b00 */
[----:B------:R-:W2:Y:S01]  /*0920*/  LDG.E.64 R24, desc[UR6][R24.64] ;  /* 0x0000000618187981 */ /* 0x000ea2000c1e1b00 */
[----:B------:R-:W0:Y:S01]  /*0930*/  S2UR UR5, SR_CgaCtaId ;  /* 0x00000000000579c3 */ /* 0x000e220000008800 */
[----:B------:R-:W-:Y:S02]  /*0940*/  UMOV UR4, 0x400 ;  /* 0x0000040000047882 */ /* 0x000fe40000000000 */
[----:B0-----:R-:W-:-:S09]  /*0950*/  ULEA UR4, UR5, UR4, 0x18 ;  /* 0x0000000405047291 */ /* 0x001fd2000f8ec0ff */
[----:B------:R-:W0:Y:S02]  /*0960*/  LDS R26, [UR4] ;  /* 0x00000004ff1a7984 */ /* 0x000e240008000800 */
[----:B0-----:R-:W2:Y:S02]  /*0970*/  F2F.F64.F32 R26, R26 ;  /* 0x0000001a001a7310 */ /* 0x001ea40000201800 */
[----:B--2---:R-:W-:-:S07]  /*0980*/  DFMA R22, -R24, R26, R22 ;  /* 0x0000001a1816722b */ /* 0x004fce0000000116 */
[----:B------:R2:W-:Y:S04]  /*0990*/  STG.E.64 desc[UR6][R12.64], R22 ;  /* 0x000000160c007986 */ /* 0x0005e8000c101b06 */
.L_x_10:
[----:B------:R-:W-:Y:S05]  /*09a0*/  BSYNC.RECONVERGENT B1 ;  /* 0x0000000000017941 */ /* 0x000fea0003800200 */
.L_x_9:
[----:B------:R-:W-:Y:S06]  /*09b0*/  BAR.SYNC.DEFER_BLOCKING 0x0 ;  /* 0x0000000000007b1d */ /* 0x000fec0000010000 */
[----:B------:R-:W-:Y:S04]  /*09c0*/  BSSY.RECONVERGENT B1, `(.L_x_11) ;  /* 0x000000a000017945 */ /* 0x000fe80003800200 */
[----:B------:R-:W-:Y:S05]  /*09d0*/  @P1 BRA `(.L_x_12) ;  /* 0x0000000000201947 */ /* 0x000fea0003800000 */
[----:B0-2---:R-:W2:Y:S04]  /*09e0*/  LDG.E.64 R22, desc[UR6][R18.64] ;  /* 0x0000000612167981 */ /* 0x005ea8000c1e1b00 */
[----:B-1----:R-:W3:Y:S01]  /*09f0*/  LDG.E.64 R24, desc[UR6][R20.64] ;  /* 0x0000000614187981 */ /* 0x002ee2000c1e1b00 */
[----:B------:R-:W0:Y:S01]  /*0a00*/  S2UR UR5, SR_CgaCtaId ;  /* 0x00000000000579c3 */ /* 0x000e220000008800 */
[----:B------:R-:W-:Y:S02]  /*0a10*/  UMOV UR4, 0x400 ;  /* 0x0000040000047882 */ /* 0x000fe40000000000 */
[----:B0-----:R-:W-:Y:S01]  /*0a20*/  ULEA UR4, UR5, UR4, 0x18 ;  /* 0x0000000405047291 */ /* 0x001fe2000f8ec0ff */
[----:B--2---:R-:W-:Y:S08]  /*0a30*/  F2F.F32.F64 R26, R22 ;  /* 0x00000016001a7310 */ /* 0x004ff00000301000 */
[----:B---3--:R-:W0:Y:S02]  /*0a40*/  F2F.F32.F64 R27, R24 ;  /* 0x00000018001b7310 */ /* 0x008e240000301000 */
[----:B0-----:R3:W-:Y:S02]  /*0a50*/  STS.64 [UR4], R26 ;  /* 0x0000001aff007988 */ /* 0x0017e40008000a04 */
.L_x_12:
[----:B------:R-:W-:Y:S05]  /*0a60*/  BSYNC.RECONVERGENT B1 ;  /* 0x0000000000017941 */ /* 0x000fea0003800200 */
.L_x_11:
[----:B------:R-:W-:Y:S06]  /*0a70*/  BAR.SYNC.DEFER_BLOCKING 0x0 ;  /* 0x0000000000007b1d */ /* 0x000fec0000010000 */
[----:B------:R-:W-:Y:S04]  /*0a80*/  BSSY.RECONVERGENT B1, `(.L_x_13) ;  /* 0x0000024000017945 */ /* 0x000fe80003800200 */
[----:B------:R-:W-:Y:S05]  /*0a90*/  @P2 BRA `(.L_x_14) ;  /* 0x0000000000882947 */ /* 0x000fea0003800000 */
[----:B-1----:R-:W0:Y:S02]  /*0aa0*/  LDC.64 R24, c[0x0][0x398] ;  /* 0x0000e600ff187b82 */ /* 0x002e240000000a00 */
[----:B0-2---:R-:W-:-:S04]  /*0ab0*/  LEA R22, P0, R24, R8, 0x3 ;  /* 0x0000000818167211 */ /* 0x005fc800078018ff */
[----:B------:R-:W-:-:S06]  /*0ac0*/  LEA.HI.X R23, R24, R9, R25, 0x3, P0 ;  /* 0x0000000918177211 */ /* 0x000fcc00000f1c19 */
[----:B------:R-:W2:Y:S01]  /*0ad0*/  LDG.E.64 R22, desc[UR6][R22.64+0x8] ;  /* 0x0000080616167981 */ /* 0x000ea2000c1e1b00 */
        /* <DEDUP_REMOVED lines=8> */
[----:B--2---:R-:W3:Y:S02]  /*0b60*/  MUFU.RCP64H R25, R23 ;  /* 0x0000001700197308 */ /* 0x004ee40000001800 */
[----:B---3--:R-:W-:-:S08]  /*0b70*/  DFMA R26, -R22, R24, 1 ;  /* 0x3ff00000161a742b */ /* 0x008fd00000000118 */
        /* <DEDUP_REMOVED lines=13> */
[----:B------:R-:W-:Y:S05]  /*0c50*/  CALL.REL.NOINC `($__internal_0_$__cuda_sm20_div_rn_f64_full) ;  /* 0x0000000800787944 */ /* 0x000fea0003c00000 */
.L_x_16:
[----:B------:R-:W-:Y:S05]  /*0c60*/  BSYNC.RECONVERGENT B2 ;  /* 0x0000000000027941 */ /* 0x000fea0003800200 */
.L_x_15:
[----:B------:R-:W0:Y:S01]  /*0c70*/  S2UR UR5, SR_CgaCtaId ;  /* 0x00000000000579c3 */ /* 0x000e220000008800 */
[----:B------:R-:W1:Y:S01]  /*0c80*/  F2F.F32.F64 R24, R24 ;  /* 0x0000001800187310 */ /* 0x000e620000301000 */
[----:B------:R-:W-:Y:S02]  /*0c90*/  UMOV UR4, 0x400 ;  /* 0x0000040000047882 */ /* 0x000fe40000000000 */
[----:B0-----:R-:W-:-:S09]  /*0ca0*/  ULEA UR4, UR5, UR4, 0x18 ;  /* 0x0000000405047291 */ /* 0x001fd2000f8ec0ff */
[----:B-1----:R4:W-:Y:S03]  /*0cb0*/  STS [UR4], R24 ;  /* 0x00000018ff007988 */ /* 0x0029e60008000804 */
.L_x_14:
[----:B------:R-:W-:Y:S05]  /*0cc0*/  BSYNC.RECONVERGENT B1 ;  /* 0x0000000000017941 */ /* 0x000fea0003800200 */
.L_x_13:
[----:B0-2---:R-:W0:Y:S01]  /*0cd0*/  @!P1 S2R R23, SR_CgaCtaId ;  /* 0x0000000000179919 */ /* 0x005e220000008800 */
[----:B------:R-:W-:Y:S01]  /*0ce0*/  @!P1 MOV R0, 0x400 ;  /* 0x0000040000009802 */ /* 0x000fe20000000f00 */
[----:B------:R-:W-:Y:S01]  /*0cf0*/  BAR.SYNC.DEFER_BLOCKING 0x0 ;  /* 0x0000000000007b1d */ /* 0x000fe20000010000 */
[----:B------:R-:W-:-:S04]  /*0d00*/  ISETP.NE.U32.AND P0, PT, R11, RZ, PT ;  /* 0x000000ff0b00720c */ /* 0x000fc80003f05070 */
[----:B------:R-:W-:-:S13]  /*0d10*/  ISETP.NE.AND.EX P0, PT, R38, RZ, PT, P0 ;  /* 0x000000ff2600720c */ /* 0x000fda0003f05300 */
[----:B------:R-:W-:Y:S02]  /*0d20*/  @!P0 IMAD R29, R15, UR14, RZ ;  /* 0x0000000e0f1d8c24 */ /* 0x000fe4000f8e02ff */
[----:B-1--4-:R-:W-:-:S04]  /*0d30*/  @!P0 IMAD.WIDE.U32 R24, R14, UR14, R36 ;  /* 0x0000000e0e188c25 */ /* 0x012fc8000f8e0024 */
[----:B------:R-:W-:Y:S01]  /*0d40*/  @!P0 IMAD R29, R14, UR15, R29 ;  /* 0x0000000f0e1d8c24 */ /* 0x000fe2000f8e021d */
[----:B0-----:R-:W-:-:S03]  /*0d50*/  @!P1 LEA R0, R23, R0, 0x18 ;  /* 0x0000000017009211 */ /* 0x001fc600078ec0ff */
[----:B------:R-:W-:Y:S01]  /*0d60*/  @!P0 IMAD.IADD R29, R25, 0x1, R29 ;  /* 0x00000001191d8824 */ /* 0x000fe200078e021d */
[----:B------:R-:W0:Y:S01]  /*0d70*/  @!P0 LDC.64 R22, c[0x0][0x380] ;  /* 0x0000e000ff168b82 */ /* 0x000e220000000a00 */
[----:B---3--:R-:W1:Y:S01]  /*0d80*/  @!P1 LDS R26, [R0] ;  /* 0x00000000001a9984 */ /* 0x008e620000000800 */
[----:B0-----:R-:W-:-:S04]  /*0d90*/  @!P0 LEA R22, P2, R24, R22, 0x3 ;  /* 0x0000001618168211 */ /* 0x001fc800078418ff */
[----:B------:R-:W-:Y:S01]  /*0da0*/  @!P0 LEA.HI.X R23, R24, R23, R29, 0x3, P2 ;  /* 0x0000001718178211 */ /* 0x000fe200010f1c1d */
[----:B-1----:R-:W0:Y:S02]  /*0db0*/  @!P1 F2F.F64.F32 R26, R26 ;  /* 0x0000001a001a9310 */ /* 0x002e240000201800 */
[----:B0-----:R0:W-:Y:S01]  /*0dc0*/  @!P1 STG.E.64 desc[UR6][R18.64], R26 ;  /* 0x0000001a12009986 */ /* 0x0011e2000c101b06 */
[----:B------:R-:W-:Y:S06]  /*0dd0*/  BAR.SYNC.DEFER_BLOCKING 0x0 ;  /* 0x0000000000007b1d */ /* 0x000fec0000010000 */
[----:B------:R-:W2:Y:S04]  /*0de0*/  @!P0 LDG.E.64 R24, desc[UR6][R12.64] ;  /* 0x000000060c188981 */ /* 0x000ea8000c1e1b00 */
[----:B------:R-:W2:Y:S01]  /*0df0*/  @!P0 LDG.E.64 R22, desc[UR6][R22.64+0x8] ;  /* 0x0000080616168981 */ /* 0x000ea2000c1e1b00 */
[----:B------:R-:W-:-:S02]  /*0e00*/  @!P0 MOV R0, 0x400 ;  /* 0x0000040000008802 */ /* 0x000fc40000000f00 */
[----:B------:R-:W-:Y:S01]  /*0e10*/  IADD3 R39, P3, PT, R39, -0x2, RZ ;  /* 0xfffffffe27277810 */ /* 0x000fe20007f7e0ff */
[----:B------:R-:W1:Y:S01]  /*0e20*/  @!P0 S2R R29, SR_CgaCtaId ;  /* 0x00000000001d8919 */ /* 0x000e620000008800 */
[----:B0-----:R-:W-:Y:S02]  /*0e30*/  IADD3 R18, P1, PT, R18, 0x10, RZ ;  /* 0x0000001012127810 */ /* 0x001fe40007f3e0ff */
[----:B------:R-:W-:Y:S02]  /*0e40*/  IADD3.X R10, PT, PT, R10, -0x1, RZ, P3, !PT ;  /* 0xffffffff0a0a7810 */ /* 0x000fe40001ffe4ff */
[----:B------:R-:W-:Y:S01]  /*0e50*/  IADD3 R20, P2, PT, R20, 0x10, RZ ;  /* 0x0000001014147810 */ /* 0x000fe20007f5e0ff */
[----:B------:R-:W-:Y:S01]  /*0e60*/  IMAD.X R19, RZ, RZ, R19, P1 ;  /* 0x000000ffff137224 */ /* 0x000fe200008e0613 */
[----:B------:R-:W-:Y:S02]  /*0e70*/  IADD3 R36, P6, PT, R36, 0x2, RZ ;  /* 0x0000000224247810 */ /* 0x000fe40007fde0ff */
[----:B------:R-:W-:Y:S01]  /*0e80*/  IADD3 R11, P4, PT, R11, -0x2, RZ ;  /* 0xfffffffe0b0b7810 */ /* 0x000fe20007f9e0ff */
[----:B------:R-:W-:-:S02]  /*0e90*/  IMAD.X R21, RZ, RZ, R21, P2 ;  /* 0x000000ffff157224 */ /* 0x000fc400010e0615 */
[----:B------:R-:W-:Y:S01]  /*0ea0*/  IMAD.X R37, RZ, RZ, R37, P6 ;  /* 0x000000ffff257224 */ /* 0x000fe200030e0625 */
[----:B------:R-:W-:Y:S02]  /*0eb0*/  IADD3.X R38, PT, PT, R38, -0x1, RZ, P4, !PT ;  /* 0xffffffff26267810 */ /* 0x000fe400027fe4ff */
[----:B-1----:R-:W-:-:S06]  /*0ec0*/  @!P0 LEA R0, R29, R0, 0x18 ;  /* 0x000000001d008211 */ /* 0x002fcc00078ec0ff */
[----:B------:R-:W0:Y:S02]  /*0ed0*/  @!P0 LDS R0, [R0] ;  /* 0x0000000000008984 */ /* 0x000e240000000800 */
[----:B0-----:R0:W2:Y:S02]  /*0ee0*/  @!P0 F2F.F64.F32 R28, R0 ;  /* 0x00000000001c8310 */ /* 0x0010a40000201800 */
[----:B0-----:R-:W-:Y:S01]  /*0ef0*/  IMAD.U32 R0, RZ, RZ, UR15 ;  /* 0x0000000fff007e24 */ /* 0x001fe2000f8e00ff */
[----:B--2---:R-:W-:Y:S01]  /*0f00*/  @!P0 DFMA R28, -R22, R28, R24 ;  /* 0x0000001c161c822b */ /* 0x004fe20000000118 */
[----:B------:R-:W-:-:S06]  /*0f10*/  IMAD.U32 R25, RZ, RZ, UR14 ;  /* 0x0000000eff197e24 */ /* 0x000fcc000f8e00ff */
[----:B------:R0:W-:Y:S01]  /*0f20*/  @!P0 STG.E.64 desc[UR6][R12.64], R28 ;  /* 0x0000001c0c008986 */ /* 0x0001e2000c101b06 */
[----:B------:R-:W-:Y:S01]  /*0f30*/  BAR.SYNC.DEFER_BLOCKING 0x0 ;  /* 0x0000000000007b1d */ /* 0x000fe20000010000 */
[----:B------:R-:W-:Y:S02]  /*0f40*/  ISETP.NE.U32.AND P0, PT, R39, RZ, PT ;  /* 0x000000ff2700720c */ /* 0x000fe40003f05070 */
[C---:B------:R-:W-:Y:S02]  /*0f50*/  LEA R8, P5, R25.reuse, R8, 0x4 ;  /* 0x0000000819087211 */ /* 0x040fe400078a20ff */
[----:B------:R-:W-:Y:S02]  /*0f60*/  ISETP.NE.AND.EX P0, PT, R10, RZ, PT, P0 ;  /* 0x000000ff0a00720c */ /* 0x000fe40003f05300 */
[----:B------:R-:W-:Y:S02]  /*0f70*/  IADD3 R8, P3, PT, R8, 0x10, RZ ;  /* 0x0000001008087810 */ /* 0x000fe40007f7e0ff */
[----:B------:R-:W-:-:S05]  /*0f80*/  LEA.HI.X R9, R25, R9, R0, 0x4, P5 ;  /* 0x0000000919097211 */ /* 0x000fca00028f2400 */
[----:B------:R-:W-:-:S04]  /*0f90*/  IMAD.X R9, RZ, RZ, R9, P3 ;  /* 0x000000ffff097224 */ /* 0x000fc800018e0609 */
[----:B0-----:R-:W-:Y:S05]  /*0fa0*/  @P0 BRA `(.L_x_17) ;  /* 0xfffffff4005c0947 */ /* 0x001fea000383ffff */
.L_x_4:
[----:B--23--:R-:W-:Y:S05]  /*0fb0*/  BSYNC.RECONVERGENT B0 ;  /* 0x0000000000007941 */ /* 0x00cfea0003800200 */
.L_x_3:
[----:B------:R-:W-:-:S04]  /*0fc0*/  LOP3.LUT R5, R5, 0x1, RZ, 0xc0, !PT ;  /* 0x0000000105057812 */ /* 0x000fc800078ec0ff */
[----:B------:R-:W-:-:S04]  /*0fd0*/  ISETP.NE.U32.AND P0, PT, R5, 0x1, PT ;  /* 0x000000010500780c */ /* 0x000fc80003f05070 */
[----:B------:R-:W-:-:S13]  /*0fe0*/  ISETP.NE.U32.AND.EX P0, PT, RZ, RZ, PT, P0 ;  /* 0x000000ffff00720c */ /* 0x000fda0003f05100 */
[----:B------:R-:W-:Y:S05]  /*0ff0*/  @P0 EXIT ;  /* 0x000000000000094d */ /* 0x000fea0003800000 */
[----:B------:R-:W0:Y:S01]  /*1000*/  LDCU.64 UR4, c[0x0][0x390] ;  /* 0x00007200ff0477ac */ /* 0x000e220008000a00 */
[----:B------:R-:W-:Y:S01]  /*1010*/  ISETP.NE.AND P1, PT, R2, RZ, PT ;  /* 0x000000ff0200720c */ /* 0x000fe20003f25270 */
[C---:B------:R-:W-:Y:S01]  /*1020*/  IMAD.SHL.U32 R18, R6.reuse, 0x8, RZ ;  /* 0x0000000806127824 */ /* 0x040fe200078e00ff */
[----:B------:R-:W-:Y:S01]  /*1030*/  SHF.L.U64.HI R5, R6, 0x3, R7 ;  /* 0x0000000306057819 */ /* 0x000fe20000010207 */
[----:B------:R-:W-:Y:S03]  /*1040*/  BSSY.RECONVERGENT B0, `(.L_x_18) ;  /* 0x000000f000007945 */ /* 0x000fe60003800200 */
[----:B0-----:R-:W-:-:S04]  /*1050*/  IADD3 R8, P0, PT, R18, UR4, RZ ;  /* 0x0000000412087c10 */ /* 0x001fc8000ff1e0ff */
[----:B------:R-:W-:-:S03]  /*1060*/  IADD3.X R9, PT, PT, R5, UR5, RZ, P0, !PT ;  /* 0x0000000505097c10 */ /* 0x000fc600087fe4ff */
[----:B------:R-:W-:Y:S06]  /*1070*/  @P1 BRA `(.L_x_19) ;  /* 0x00000000002c1947 */ /* 0x000fec0003800000 */
[----:B------:R-:W0:Y:S01]  /*1080*/  LDCU.64 UR4, c[0x0][0x388] ;  /* 0x00007100ff0477ac */ /* 0x000e220008000a00 */
[----:B------:R-:W2:Y:S01]  /*1090*/  LDG.E.64 R10, desc[UR6][R8.64] ;  /* 0x00000006080a7981 */ /* 0x000ea2000c1e1b00 */
[----:B0-----:R-:W-:-:S04]  /*10a0*/  IADD3 R18, P0, PT, R18, UR4, RZ ;  /* 0x0000000412127c10 */ /* 0x001fc8000ff1e0ff */
[----:B------:R-:W-:-:S06]  /*10b0*/  IADD3.X R19, PT, PT, R5, UR5, RZ, P0, !PT ;  /* 0x0000000505137c10 */ /* 0x000fcc00087fe4ff */
[----:B------:R-:W3:Y:S01]  /*10c0*/  LDG.E.64 R18, desc[UR6][R18.64] ;  /* 0x0000000612127981 */ /* 0x000ee2000c1e1b00 */
[----:B------:R-:W0:Y:S01]  /*10d0*/  S2UR UR5, SR_CgaCtaId ;  /* 0x00000000000579c3 */ /* 0x000e220000008800 */
[----:B------:R-:W-:Y:S02]  /*10e0*/  UMOV UR4, 0x400 ;  /* 0x0000040000047882 */ /* 0x000fe40000000000 */
[----:B0-----:R-:W-:Y:S01]  /*10f0*/  ULEA UR4, UR5, UR4, 0x18 ;  /* 0x0000000405047291 */ /* 0x001fe2000f8ec0ff */
[----:B--2---:R-:W-:Y:S08]  /*1100*/  F2F.F32.F64 R20, R10 ;  /* 0x0000000a00147310 */ /* 0x004ff00000301000 */
[----:B---3--:R-:W0:Y:S02]  /*1110*/  F2F.F32.F64 R21, R18 ;  /* 0x0000001200157310 */ /* 0x008e240000301000 */
[----:B0-----:R0:W-:Y:S02]  /*1120*/  STS.64 [UR4], R20 ;  /* 0x00000014ff007988 */ /* 0x0011e40008000a04 */
.L_x_19:
[----:B------:R-:W-:Y:S05]  /*1130*/  BSYNC.RECONVERGENT B0 ;  /* 0x0000000000007941 */ /* 0x000fea0003800200 */
.L_x_18:
[----:B------:R-:W-:Y:S01]  /*1140*/  BAR.SYNC.DEFER_BLOCKING 0x0 ;  /* 0x0000000000007b1d */ /* 0x000fe20000010000 */
[----:B------:R-:W-:-:S05]  /*1150*/  ISETP.NE.AND P0, PT, R16, RZ, PT ;  /* 0x000000ff1000720c */ /* 0x000fca0003f05270 */
[----:B------:R-:W-:Y:S08]  /*1160*/  BSSY.RECONVERGENT B0, `(.L_x_20) ;  /* 0x000002a000007945 */ /* 0x000ff00003800200 */
[----:B------:R-:W-:Y:S05]  /*1170*/  @P0 BRA `(.L_x_21) ;  /* 0x0000000000a00947 */ /* 0x000fea0003800000 */
[----:B------:R-:W1:Y:S01]  /*1180*/  LDCU.64 UR4, c[0x0][0x380] ;  /* 0x00007000ff0477ac */ /* 0x000e620008000a00 */
[-C--:B------:R-:W-:Y:S02]  /*1190*/  IMAD R5, R7, R25.reuse, RZ ;  /* 0x0000001907057224 */ /* 0x080fe400078e02ff */
[----:B------:R-:W-:-:S04]  /*11a0*/  IMAD.WIDE.U32 R10, R6, R25, R6 ;  /* 0x00000019060a7225 */ /* 0x000fc800078e0006 */
[----:B------:R-:W-:-:S04]  /*11b0*/  IMAD R5, R6, R0, R5 ;  /* 0x0000000006057224 */ /* 0x000fc800078e0205 */
[----:B------:R-:W-:Y:S01]  /*11c0*/  IMAD.IADD R5, R11, 0x1, R5 ;  /* 0x000000010b057824 */ /* 0x000fe200078e0205 */
[----:B-1----:R-:W-:-:S04]  /*11d0*/  LEA R16, P0, R10, UR4, 0x3 ;  /* 0x000000040a107c11 */ /* 0x002fc8000f8018ff */
[----:B------:R-:W-:-:S06]  /*11e0*/  LEA.HI.X R17, R10, UR5, R5, 0x3, P0 ;  /* 0x000000050a117c11 */ /* 0x000fcc00080f1c05 */
[----:B------:R-:W2:Y:S01]  /*11f0*/  LDG.E.64 R16, desc[UR6][R16.64] ;  /* 0x0000000610107981 */ /* 0x000ea2000c1e1b00 */
[----:B------:R-:W1:Y:S01]  /*1200*/  S2UR UR5, SR_CgaCtaId ;  /* 0x00000000000579c3 */ /* 0x000e620000008800 */
[----:B------:R-:W-:Y:S01]  /*1210*/  UMOV UR4, 0x400 ;  /* 0x0000040000047882 */ /* 0x000fe20000000000 */
[----:B------:R-:W-:Y:S01]  /*1220*/  IMAD.MOV.U32 R10, RZ, RZ, 0x1 ;  /* 0x00000001ff0a7424 */ /* 0x000fe200078e00ff */
[----:B------:R-:W-:Y:S01]  /*1230*/  BSSY.RECONVERGENT B1, `(.L_x_22) ;  /* 0x0000017000017945 */ /* 0x000fe20003800200 */
[----:B-1----:R-:W-:-:S09]  /*1240*/  ULEA UR4, UR5, UR4, 0x18 ;  /* 0x0000000405047291 */ /* 0x002fd2000f8ec0ff */
[----:B------:R-:W1:Y:S02]  /*1250*/  LDS R30, [UR4+0x4] ;  /* 0x00000404ff1e7984 */ /* 0x000e640008000800 */
[----:B-1----:R-:W1:Y:S02]  /*1260*/  F2F.F64.F32 R30, R30 ;  /* 0x0000001e001e7310 */ /* 0x002e640000201800 */
[----:B-1----:R-:W-:-:S06]  /*1270*/  FSETP.GEU.AND P1, PT, |R31|, 6.5827683646048100446e-37, PT ;  /* 0x036000001f00780b */ /* 0x002fcc0003f2e200 */
[----:B--2---:R-:W1:Y:S02]  /*1280*/  MUFU.RCP64H R11, R17 ;  /* 0x00000011000b7308 */ /* 0x004e640000001800 */
[----:B-1----:R-:W-:-:S08]  /*1290*/  DFMA R18, -R16, R10, 1 ;  /* 0x3ff000001012742b */ /* 0x002fd0000000010a */
[----:B------:R-:W-:-:S08]  /*12a0*/  DFMA R18, R18, R18, R18 ;  /* 0x000000121212722b */ /* 0x000fd00000000012 */
[----:B------:R-:W-:-:S08]  /*12b0*/  DFMA R18, R10, R18, R10 ;  /* 0x000000120a12722b */ /* 0x000fd0000000000a */
[----:B------:R-:W-:-:S08]  /*12c0*/  DFMA R10, -R16, R18, 1 ;  /* 0x3ff00000100a742b */ /* 0x000fd00000000112 */
[----:B------:R-:W-:-:S08]  /*12d0*/  DFMA R10, R18, R10, R18 ;  /* 0x0000000a120a722b */ /* 0x000fd00000000012 */
[----:B------:R-:W-:-:S08]  /*12e0*/  DMUL R18, R30, R10 ;  /* 0x0000000a1e127228 */ /* 0x000fd00000000000 */
[----:B0-----:R-:W-:-:S08]  /*12f0*/  DFMA R20, -R16, R18, R30 ;  /* 0x000000121014722b */ /* 0x001fd0000000011e */
        /* <DEDUP_REMOVED lines=8> */
[----:B------:R-:W-:Y:S02]  /*1380*/  IMAD.MOV.U32 R10, RZ, RZ, R24 ;  /* 0x000000ffff0a7224 */ /* 0x000fe400078e0018 */
[----:B------:R-:W-:-:S07]  /*1390*/  IMAD.MOV.U32 R11, RZ, RZ, R25 ;  /* 0x000000ffff0b7224 */ /* 0x000fce00078e0019 */
.L_x_23:
[----:B------:R-:W-:Y:S05]  /*13a0*/  BSYNC.RECONVERGENT B1 ;  /* 0x0000000000017941 */ /* 0x000fea0003800200 */
.L_x_22:
[----:B------:R-:W0:Y:S01]  /*13b0*/  S2UR UR5, SR_CgaCtaId ;  /* 0x00000000000579c3 */ /* 0x000e220000008800 */
[----:B------:R-:W1:Y:S01]  /*13c0*/  F2F.F32.F64 R10, R10 ;  /* 0x0000000a000a7310 */ /* 0x000e620000301000 */
[----:B------:R-:W-:Y:S02]  /*13d0*/  UMOV UR4, 0x400 ;  /* 0x0000040000047882 */ /* 0x000fe40000000000 */
[----:B0-----:R-:W-:-:S09]  /*13e0*/  ULEA UR4, UR5, UR4, 0x18 ;  /* 0x0000000405047291 */ /* 0x001fd2000f8ec0ff */
[----:B-1----:R1:W-:Y:S03]  /*13f0*/  STS [UR4], R10 ;  /* 0x0000000aff007988 */ /* 0x0023e60008000804 */
.L_x_21:
[----:B------:R-:W-:Y:S05]  /*1400*/  BSYNC.RECONVERGENT B0 ;  /* 0x0000000000007941 */ /* 0x000fea0003800200 */
.L_x_20:
[----:B------:R-:W-:Y:S01]  /*1410*/  BAR.SYNC.DEFER_BLOCKING 0x0 ;  /* 0x0000000000007b1d */ /* 0x000fe20000010000 */
[----:B------:R-:W-:-:S05]  /*1420*/  ISETP.NE.AND P2, PT, R2, RZ, PT ;  /* 0x000000ff0200720c */ /* 0x000fca0003f45270 */
[----:B------:R-:W-:Y:S08]  /*1430*/  BSSY.RECONVERGENT B0, `(.L_x_24) ;  /* 0x000001e000007945 */ /* 0x000ff00003800200 */
[----:B------:R-:W2:Y:S01]  /*1440*/  @!P2 S2R R5, SR_CgaCtaId ;  /* 0x000000000005a919 */ /* 0x000ea20000008800 */
[----:B------:R-:W-:-:S04]  /*1450*/  @!P2 MOV R0, 0x400 ;  /* 0x000004000000a802 */ /* 0x000fc80000000f00 */
[----:B--2---:R-:W-:Y:S02]  /*1460*/  @!P2 LEA R2, R5, R0, 0x18 ;  /* 0x000000000502a211 */ /* 0x004fe400078ec0ff */
[----:B------:R-:W-:-:S03]  /*1470*/  IADD3 R5, P1, PT, R6, 0x1, RZ ;  /* 0x0000000106057810 */ /* 0x000fc60007f3e0ff */
[----:B-1----:R-:W1:Y:S01]  /*1480*/  @!P2 LDS R10, [R2] ;  /* 0x00000000020aa984 */ /* 0x002e620000000800 */
[----:B------:R-:W-:Y:S01]  /*1490*/  ISETP.NE.U32.AND P0, PT, R4, R5, PT ;  /* 0x000000050400720c */ /* 0x000fe20003f05070 */
[----:B------:R-:W-:-:S05]  /*14a0*/  IMAD.X R0, RZ, RZ, R7, P1 ;  /* 0x000000ffff007224 */ /* 0x000fca00008e0607 */
[----:B------:R-:W-:Y:S01]  /*14b0*/  ISETP.NE.AND.EX P0, PT, R3, R0, PT, P0 ;  /* 0x000000000300720c */ /* 0x000fe20003f05300 */
[----:B-1----:R-:W1:Y:S02]  /*14c0*/  @!P2 F2F.F64.F32 R10, R10 ;  /* 0x0000000a000aa310 */ /* 0x002e640000201800 */
[----:B-1----:R1:W-:Y:S01]  /*14d0*/  @!P2 STG.E.64 desc[UR6][R8.64], R10 ;  /* 0x0000000a0800a986 */ /* 0x0023e2000c101b06 */
[----:B------:R-:W-:Y:S09]  /*14e0*/  BAR.SYNC.DEFER_BLOCKING 0x0 ;  /* 0x0000000000007b1d */ /* 0x000ff20000010000 */
[----:B------:R-:W-:Y:S05]  /*14f0*/  @P0 BRA `(.L_x_25) ;  /* 0x0000000000440947 */ /* 0x000fea0003800000 */
[----:B------:R-:W2:Y:S01]  /*1500*/  LDCU.64 UR4, c[0x0][0x398] ;  /* 0x00007300ff0477ac */ /* 0x000ea20008000a00 */
[----:B------:R-:W3:Y:S01]  /*1510*/  LDCU.64 UR8, c[0x0][0x380] ;  /* 0x00007000ff0877ac */ /* 0x000ee20008000a00 */
[----:B--2---:R-:W-:Y:S02]  /*1520*/  IMAD R5, R15, UR4, RZ ;  /* 0x000000040f057c24 */ /* 0x004fe4000f8e02ff */
[----:B------:R-:W-:-:S04]  /*1530*/  IMAD.WIDE.U32 R2, R14, UR4, R6 ;  /* 0x000000040e027c25 */ /* 0x000fc8000f8e0006 */
[----:B------:R-:W-:Y:S01]  /*1540*/  IMAD R5, R14, UR5, R5 ;  /* 0x000000050e057c24 */ /* 0x000fe2000f8e0205 */
[----:B---3--:R-:W-:-:S03]  /*1550*/  LEA R4, P0, R2, UR8, 0x3 ;  /* 0x0000000802047c11 */ /* 0x008fc6000f8018ff */
[----:B------:R-:W-:-:S05]  /*1560*/  IMAD.IADD R3, R5, 0x1, R3 ;  /* 0x0000000105037824 */ /* 0x000fca00078e0203 */
[----:B------:R-:W-:Y:S02]  /*1570*/  LEA.HI.X R5, R2, UR9, R3, 0x3, P0 ;  /* 0x0000000902057c11 */ /* 0x000fe400080f1c03 */
[----:B------:R-:W2:Y:S04]  /*1580*/  LDG.E.64 R2, desc[UR6][R12.64] ;  /* 0x000000060c027981 */ /* 0x000ea8000c1e1b00 */
[----:B------:R-:W2:Y:S01]  /*1590*/  LDG.E.64 R4, desc[UR6][R4.64] ;  /* 0x0000000604047981 */ /* 0x000ea2000c1e1b00 */
[----:B------:R-:W3:Y:S01]  /*15a0*/  S2UR UR5, SR_CgaCtaId ;  /* 0x00000000000579c3 */ /* 0x000ee20000008800 */
[----:B------:R-:W-:Y:S02]  /*15b0*/  UMOV UR4, 0x400 ;  /* 0x0000040000047882 */ /* 0x000fe40000000000 */
[----:B---3--:R-:W-:-:S09]  /*15c0*/  ULEA UR4, UR5, UR4, 0x18 ;  /* 0x0000000405047291 */ /* 0x008fd2000f8ec0ff */
[----:B------:R-:W3:Y:S02]  /*15d0*/  LDS R6, [UR4] ;  /* 0x00000004ff067984 */ /* 0x000ee40008000800 */
[----:B---3--:R-:W2:Y:S02]  /*15e0*/  F2F.F64.F32 R6, R6 ;  /* 0x0000000600067310 */ /* 0x008ea40000201800 */
[----:B--2---:R-:W-:-:S07]  /*15f0*/  DFMA R2, -R4, R6, R2 ;  /* 0x000000060402722b */ /* 0x004fce0000000102 */
[----:B------:R2:W-:Y:S04]  /*1600*/  STG.E.64 desc[UR6][R12.64], R2 ;  /* 0x000000020c007986 */ /* 0x0005e8000c101b06 */
.L_x_25:
[----:B------:R-:W-:Y:S05]  /*1610*/  BSYNC.RECONVERGENT B0 ;  /* 0x0000000000007941 */ /* 0x000fea0003800200 */
.L_x_24:
[----:B------:R-:W-:Y:S06]  /*1620*/  BAR.SYNC.DEFER_BLOCKING 0x0 ;  /* 0x0000000000007b1d */ /* 0x000fec0000010000 */
[----:B------:R-:W-:Y:S05]  /*1630*/  EXIT ;  /* 0x000000000000794d */ /* 0x000fea0003800000 */
        .weak           $__internal_0_$__cuda_sm20_div_rn_f64_full
        .type           $__internal_0_$__cuda_sm20_div_rn_f64_full,@function
        .size           $__internal_0_$__cuda_sm20_div_rn_f64_full,($__internal_1_$__cuda_sm20_div_u64 - $__internal_0_$__cuda_sm20_div_rn_f64_full)
$__internal_0_$__cuda_sm20_div_rn_f64_full:
[C---:B------:R-:W-:Y:S01]  /*1640*/  FSETP.GEU.AND P0, PT, |R25|.reuse, 1.469367938527859385e-39, PT ;  /* 0x001000001900780b */ /* 0x040fe20003f0e200 */
[----:B------:R-:W-:Y:S01]  /*1650*/  IMAD.MOV.U32 R27, RZ, RZ, R31 ;  /* 0x000000ffff1b7224 */ /* 0x000fe200078e001f */
[C---:B------:R-:W-:Y:S01]  /*1660*/  LOP3.LUT R22, R25.reuse, 0x800fffff, RZ, 0xc0, !PT ;  /* 0x800fffff19167812 */ /* 0x040fe200078ec0ff */
[----:B------:R-:W-:Y:S01]  /*1670*/  IMAD.MOV.U32 R28, RZ, RZ, 0x1 ;  /* 0x00000001ff1c7424 */ /* 0x000fe200078e00ff */
[----:B------:R-:W-:Y:S01]  /*1680*/  LOP3.LUT R43, R25, 0x7ff00000, RZ, 0xc0, !PT ;  /* 0x7ff00000192b7812 */ /* 0x000fe200078ec0ff */
[----:B------:R-:W-:Y:S01]  /*1690*/  IMAD.MOV.U32 R41, RZ, RZ, 0x1ca00000 ;  /* 0x1ca00000ff297424 */ /* 0x000fe200078e00ff */
[----:B------:R-:W-:Y:S01]  /*16a0*/  LOP3.LUT R23, R22, 0x3ff00000, RZ, 0xfc, !PT ;  /* 0x3ff0000016177812 */ /* 0x000fe200078efcff */
[----:B------:R-:W-:Y:S01]  /*16b0*/  IMAD.MOV.U32 R22, RZ, RZ, R24 ;  /* 0x000000ffff167224 */ /* 0x000fe200078e0018 */
[C---:B------:R-:W-:Y:S01]  /*16c0*/  FSETP.GEU.AND P4, PT, |R27|.reuse, 1.469367938527859385e-39, PT ;  /* 0x001000001b00780b */ /* 0x040fe20003f8e200 */
[----:B------:R-:W-:Y:S01]  /*16d0*/  IMAD.MOV.U32 R26, RZ, RZ, R30 ;  /* 0x000000ffff1a7224 */ /* 0x000fe200078e001e */
[----:B------:R-:W-:Y:S01]  /*16e0*/  LOP3.LUT R40, R27, 0x7ff00000, RZ, 0xc0, !PT ;  /* 0x7ff000001b287812 */ /* 0x000fe200078ec0ff */
[----:B------:R-:W-:Y:S02]  /*16f0*/  BSSY.RECONVERGENT B3, `(.L_x_26) ;  /* 0x000004e000037945 */ /* 0x000fe40003800200 */
[----:B------:R-:W-:Y:S01]  /*1700*/  @!P0 DMUL R22, R24, 8.98846567431157953865e+307 ;  /* 0x7fe0000018168828 */ /* 0x000fe20000000000 */
[----:B------:R-:W-:-:S05]  /*1710*/  ISETP.GE.U32.AND P3, PT, R40, R43, PT ;  /* 0x0000002b2800720c */ /* 0x000fca0003f66070 */
[----:B------:R-:W0:Y:S02]  /*1720*/  MUFU.RCP64H R29, R23 ;  /* 0x00000017001d7308 */ /* 0x000e240000001800 */
[----:B------:R-:W-:Y:S02]  /*1730*/  @!P4 LOP3.LUT R31, R25, 0x7ff00000, RZ, 0xc0, !PT ;  /* 0x7ff00000191fc812 */ /* 0x000fe400078ec0ff */
[----:B------:R-:W-:Y:S02]  /*1740*/  @!P0 LOP3.LUT R43, R23, 0x7ff00000, RZ, 0xc0, !PT ;  /* 0x7ff00000172b8812 */ /* 0x000fe400078ec0ff */
[----:B------:R-:W-:-:S04]  /*1750*/  @!P4 ISETP.GE.U32.AND P5, PT, R40, R31, PT ;  /* 0x0000001f2800c20c */ /* 0x000fc80003fa6070 */
[----:B------:R-:W-:-:S04]  /*1760*/  @!P4 SEL R31, R41, 0x63400000, !P5 ;  /* 0x63400000291fc807 */ /* 0x000fc80006800000 */
[----:B------:R-:W-:Y:S01]  /*1770*/  @!P4 LOP3.LUT R34, R31, 0x80000000, R27, 0xf8, !PT ;  /* 0x800000001f22c812 */ /* 0x000fe200078ef81b */
[----:B0-----:R-:W-:-:S03]  /*1780*/  DFMA R32, R28, -R22, 1 ;  /* 0x3ff000001c20742b */ /* 0x001fc60000000816 */
[----:B------:R-:W-:Y:S01]  /*1790*/  @!P4 LOP3.LUT R35, R34, 0x100000, RZ, 0xfc, !PT ;  /* 0x001000002223c812 */ /* 0x000fe200078efcff */
[----:B------:R-:W-:-:S04]  /*17a0*/  @!P4 IMAD.MOV.U32 R34, RZ, RZ, RZ ;  /* 0x000000ffff22c224 */ /* 0x000fc800078e00ff */
[----:B------:R-:W-:-:S08]  /*17b0*/  DFMA R32, R32, R32, R32 ;  /* 0x000000202020722b */ /* 0x000fd00000000020 */
[----:B------:R-:W-:Y:S01]  /*17c0*/  DFMA R32, R28, R32, R28 ;  /* 0x000000201c20722b */ /* 0x000fe2000000001c */
[----:B------:R-:W-:Y:S01]  /*17d0*/  SEL R29, R41, 0x63400000, !P3 ;  /* 0x63400000291d7807 */ /* 0x000fe20005800000 */
[----:B------:R-:W-:-:S03]  /*17e0*/  IMAD.MOV.U32 R28, RZ, RZ, R26 ;  /* 0x000000ffff1c7224 */ /* 0x000fc600078e001a */
[----:B------:R-:W-:-:S03]  /*17f0*/  LOP3.LUT R29, R29, 0x800fffff, R27, 0xf8, !PT ;  /* 0x800fffff1d1d7812 */ /* 0x000fc600078ef81b */
[----:B------:R-:W-:-:S03]  /*1800*/  DFMA R30, R32, -R22, 1 ;  /* 0x3ff00000201e742b */ /* 0x000fc60000000816 */
[----:B------:R-:W-:-:S05]  /*1810*/  @!P4 DFMA R28, R28, 2, -R34 ;  /* 0x400000001c1cc82b */ /* 0x000fca0000000822 */
[----:B------:R-:W-:-:S08]  /*1820*/  DFMA R30, R32, R30, R32 ;  /* 0x0000001e201e722b */ /* 0x000fd00000000020 */
[----:B------:R-:W-:-:S08]  /*1830*/  DMUL R32, R30, R28 ;  /* 0x0000001c1e207228 */ /* 0x000fd00000000000 */
[----:B------:R-:W-:-:S08]  /*1840*/  DFMA R34, R32, -R22, R28 ;  /* 0x800000162022722b */ /* 0x000fd0000000001c */
[----:B------:R-:W-:Y:S01]  /*1850*/  DFMA R34, R30, R34, R32 ;  /* 0x000000221e22722b */ /* 0x000fe20000000020 */
[----:B------:R-:W-:Y:S01]  /*1860*/  IMAD.MOV.U32 R32, RZ, RZ, R40 ;  /* 0x000000ffff207224 */ /* 0x000fe200078e0028 */
[----:B------:R-:W-:Y:S01]  /*1870*/  @!P4 LOP3.LUT R32, R29, 0x7ff00000, RZ, 0xc0, !PT ;  /* 0x7ff000001d20c812 */ /* 0x000fe200078ec0ff */
[----:B------:R-:W-:-:S04]  /*1880*/  VIADD R31, R43, 0xffffffff ;  /* 0xffffffff2b1f7836 */ /* 0x000fc80000000000 */
[----:B------:R-:W-:-:S05]  /*1890*/  VIADD R30, R32, 0xffffffff ;  /* 0xffffffff201e7836 */ /* 0x000fca0000000000 */
[----:B------:R-:W-:-:S04]  /*18a0*/  ISETP.GT.U32.AND P0, PT, R30, 0x7feffffe, PT ;  /* 0x7feffffe1e00780c */ /* 0x000fc80003f04070 */
[----:B------:R-:W-:-:S13]  /*18b0*/  ISETP.GT.U32.OR P0, PT, R31, 0x7feffffe, P0 ;  /* 0x7feffffe1f00780c */ /* 0x000fda0000704470 */
[----:B------:R-:W-:Y:S05]  /*18c0*/  @P0 BRA `(.L_x_27) ;  /* 0x00000000006c0947 */ /* 0x000fea0003800000 */
[----:B------:R-:W-:-:S04]  /*18d0*/  LOP3.LUT R27, R25, 0x7ff00000, RZ, 0xc0, !PT ;  /* 0x7ff00000191b7812 */ /* 0x000fc800078ec0ff */
[CC--:B------:R-:W-:Y:S02]  /*18e0*/  VIADDMNMX R26, R40.reuse, -R27.reuse, 0xb9600000, !PT ;  /* 0xb9600000281a7446 */ /* 0x0c0fe4000780091b */
[----:B------:R-:W-:Y:S02]  /*18f0*/  ISETP.GE.U32.AND P0, PT, R40, R27, PT ;  /* 0x0000001b2800720c */ /* 0x000fe40003f06070 */
[----:B------:R-:W-:Y:S02]  /*1900*/  VIMNMX R26, PT, PT, R26, 0x46a00000, PT ;  /* 0x46a000001a1a7848 */ /* 0x000fe40003fe0100 */
[----:B------:R-:W-:-:S05]  /*1910*/  SEL R41, R41, 0x63400000, !P0 ;  /* 0x6340000029297807 */ /* 0x000fca0004000000 */
[----:B------:R-:W-:Y:S02]  /*1920*/  IMAD.IADD R32, R26, 0x1, -R41 ;  /* 0x000000011a207824 */ /* 0x000fe400078e0a29 */
[----:B------:R-:W-:Y:S02]  /*1930*/  IMAD.MOV.U32 R26, RZ, RZ, RZ ;  /* 0x000000ffff1a7224 */ /* 0x000fe400078e00ff */
[----:B------:R-:W-:-:S06]  /*1940*/  VIADD R27, R32, 0x7fe00000 ;  /* 0x7fe00000201b7836 */ /* 0x000fcc0000000000 */
[----:B------:R-:W-:-:S10]  /*1950*/  DMUL R30, R34, R26 ;  /* 0x0000001a221e7228 */ /* 0x000fd40000000000 */
[----:B------:R-:W-:-:S13]  /*1960*/  FSETP.GTU.AND P0, PT, |R31|, 1.469367938527859385e-39, PT ;  /* 0x001000001f00780b */ /* 0x000fda0003f0c200 */
[----:B------:R-:W-:Y:S05]  /*1970*/  @P0 BRA `(.L_x_28) ;  /* 0x0000000000940947 */ /* 0x000fea0003800000 */
[----:B------:R-:W-:Y:S01]  /*1980*/  DFMA R22, R34, -R22, R28 ;  /* 0x800000162216722b */ /* 0x000fe2000000001c */
[----:B------:R-:W-:-:S09]  /*1990*/  IMAD.MOV.U32 R26, RZ, RZ, RZ ;  /* 0x000000ffff1a7224 */ /* 0x000fd200078e00ff */
[C---:B------:R-:W-:Y:S02]  /*19a0*/  FSETP.NEU.AND P0, PT, R23.reuse, RZ, PT ;  /* 0x000000ff1700720b */ /* 0x040fe40003f0d000 */
[----:B------:R-:W-:-:S04]  /*19b0*/  LOP3.LUT R25, R23, 0x80000000, R25, 0x48, !PT ;  /* 0x8000000017197812 */ /* 0x000fc800078e4819 */
[----:B------:R-:W-:-:S07]  /*19c0*/  LOP3.LUT R27, R25, R27, RZ, 0xfc, !PT ;  /* 0x0000001b191b7212 */ /* 0x000fce00078efcff */
[----:B------:R-:W-:Y:S05]  /*19d0*/  @!P0 BRA `(.L_x_28) ;  /* 0x00000000007c8947 */ /* 0x000fea0003800000 */
[----:B------:R-:W-:Y:S01]  /*19e0*/  IMAD.MOV R23, RZ, RZ, -R32 ;  /* 0x000000ffff177224 */ /* 0x000fe200078e0a20 */
[----:B------:R-:W-:Y:S01]  /*19f0*/  DMUL.RP R26, R34, R26 ;  /* 0x0000001a221a7228 */ /* 0x000fe20000008000 */
[----:B------:R-:W-:-:S06]  /*1a00*/  IMAD.MOV.U32 R22, RZ, RZ, RZ ;  /* 0x000000ffff167224 */ /* 0x000fcc00078e00ff */
[----:B------:R-:W-:-:S03]  /*1a10*/  DFMA R22, R30, -R22, R34 ;  /* 0x800000161e16722b */ /* 0x000fc60000000022 */
[----:B------:R-:W-:-:S03]  /*1a20*/  LOP3.LUT R25, R27, R25, RZ, 0x3c, !PT ;  /* 0x000000191b197212 */ /* 0x000fc600078e3cff */
[----:B------:R-:W-:-:S04]  /*1a30*/  IADD3 R22, PT, PT, -R32, -0x43300000, RZ ;  /* 0xbcd0000020167810 */ /* 0x000fc80007ffe1ff */
[----:B------:R-:W-:-:S04]  /*1a40*/  FSETP.NEU.AND P0, PT, |R23|, R22, PT ;  /* 0x000000161700720b */ /* 0x000fc80003f0d200 */
[----:B------:R-:W-:Y:S02]  /*1a50*/  FSEL R30, R26, R30, !P0 ;  /* 0x0000001e1a1e7208 */ /* 0x000fe40004000000 */
[----:B------:R-:W-:Y:S01]  /*1a60*/  FSEL R31, R25, R31, !P0 ;  /* 0x0000001f191f7208 */ /* 0x000fe20004000000 */
[----:B------:R-:W-:Y:S06]  /*1a70*/  BRA `(.L_x_28) ;  /* 0x0000000000547947 */ /* 0x000fec0003800000 */
.L_x_27:
[----:B------:R-:W-:-:S14]  /*1a80*/  DSETP.NAN.AND P0, PT, R26, R26, PT ;  /* 0x0000001a1a00722a */ /* 0x000fdc0003f08000 */
[----:B------:R-:W-:Y:S05]  /*1a90*/  @P0 BRA `(.L_x_29) ;  /* 0x0000000000440947 */ /* 0x000fea0003800000 */
[----:B------:R-:W-:-:S14]  /*1aa0*/  DSETP.NAN.AND P0, PT, R24, R24, PT ;  /* 0x000000181800722a */ /* 0x000fdc0003f08000 */
[----:B------:R-:W-:Y:S05]  /*1ab0*/  @P0 BRA `(.L_x_30) ;  /* 0x0000000000300947 */ /* 0x000fea0003800000 */
[----:B------:R-:W-:Y:S01]  /*1ac0*/  ISETP.NE.AND P0, PT, R32, R43, PT ;  /* 0x0000002b2000720c */ /* 0x000fe20003f05270 */
[----:B------:R-:W-:Y:S02]  /*1ad0*/  IMAD.MOV.U32 R30, RZ, RZ, 0x0 ;  /* 0x00000000ff1e7424 */ /* 0x000fe400078e00ff */
[----:B------:R-:W-:-:S10]  /*1ae0*/  IMAD.MOV.U32 R31, RZ, RZ, -0x80000 ;  /* 0xfff80000ff1f7424 */ /* 0x000fd400078e00ff */
[----:B------:R-:W-:Y:S05]  /*1af0*/  @!P0 BRA `(.L_x_28) ;  /* 0x0000000000348947 */ /* 0x000fea0003800000 */
[----:B------:R-:W-:Y:S02]  /*1b00*/  ISETP.NE.AND P0, PT, R32, 0x7ff00000, PT ;  /* 0x7ff000002000780c */ /* 0x000fe40003f05270 */
[----:B------:R-:W-:Y:S02]  /*1b10*/  LOP3.LUT R31, R27, 0x80000000, R25, 0x48, !PT ;  /* 0x800000001b1f7812 */ /* 0x000fe400078e4819 */
[----:B------:R-:W-:-:S13]  /*1b20*/  ISETP.EQ.OR P0, PT, R43, RZ, !P0 ;  /* 0x000000ff2b00720c */ /* 0x000fda0004702670 */
[----:B------:R-:W-:Y:S01]  /*1b30*/  @P0 LOP3.LUT R22, R31, 0x7ff00000, RZ, 0xfc, !PT ;  /* 0x7ff000001f160812 */ /* 0x000fe200078efcff */
[----:B------:R-:W-:Y:S02]  /*1b40*/  @!P0 IMAD.MOV.U32 R30, RZ, RZ, RZ ;  /* 0x000000ffff1e8224 */ /* 0x000fe400078e00ff */
[----:B------:R-:W-:Y:S02]  /*1b50*/  @P0 IMAD.MOV.U32 R30, RZ, RZ, RZ ;  /* 0x000000ffff1e0224 */ /* 0x000fe400078e00ff */
[----:B------:R-:W-:Y:S01]  /*1b60*/  @P0 IMAD.MOV.U32 R31, RZ, RZ, R22 ;  /* 0x000000ffff1f0224 */ /* 0x000fe200078e0016 */
[----:B------:R-:W-:Y:S06]  /*1b70*/  BRA `(.L_x_28) ;  /* 0x0000000000147947 */ /* 0x000fec0003800000 */
.L_x_30:
[----:B------:R-:W-:Y:S01]  /*1b80*/  LOP3.LUT R31, R25, 0x80000, RZ, 0xfc, !PT ;  /* 0x00080000191f7812 */ /* 0x000fe200078efcff */
[----:B------:R-:W-:Y:S01]  /*1b90*/  IMAD.MOV.U32 R30, RZ, RZ, R24 ;  /* 0x000000ffff1e7224 */ /* 0x000fe200078e0018 */
[----:B------:R-:W-:Y:S06]  /*1ba0*/  BRA `(.L_x_28) ;  /* 0x0000000000087947 */ /* 0x000fec0003800000 */
.L_x_29:
[----:B------:R-:W-:Y:S01]  /*1bb0*/  LOP3.LUT R31, R27, 0x80000, RZ, 0xfc, !PT ;  /* 0x000800001b1f7812 */ /* 0x000fe200078efcff */
[----:B------:R-:W-:-:S07]  /*1bc0*/  IMAD.MOV.U32 R30, RZ, RZ, R26 ;  /* 0x000000ffff1e7224 */ /* 0x000fce00078e001a */
.L_x_28:
[----:B------:R-:W-:Y:S05]  /*1bd0*/  BSYNC.RECONVERGENT B3 ;  /* 0x0000000000037941 */ /* 0x000fea0003800200 */
.L_x_26:
[----:B------:R-:W-:Y:S02]  /*1be0*/  IMAD.MOV.U32 R22, RZ, RZ, R0 ;  /* 0x000000ffff167224 */ /* 0x000fe400078e0000 */
[----:B------:R-:W-:Y:S02]  /*1bf0*/  IMAD.MOV.U32 R23, RZ, RZ, 0x0 ;  /* 0x00000000ff177424 */ /* 0x000fe400078e00ff */
[----:B------:R-:W-:Y:S02]  /*1c00*/  IMAD.MOV.U32 R24, RZ, RZ, R30 ;  /* 0x000000ffff187224 */ /* 0x000fe400078e001e */
[----:B------:R-:W-:Y:S01]  /*1c10*/  IMAD.MOV.U32 R25, RZ, RZ, R31 ;  /* 0x000000ffff197224 */ /* 0x000fe200078e001f */
[----:B------:R-:W-:Y:S06]  /*1c20*/  RET.REL.NODEC R22 `(_Z13ParalelSolveKPdS_S_m) ;  /* 0xffffffe016f47950 */ /* 0x000fec0003c3ffff */
        .weak           $__internal_1_$__cuda_sm20_div_u64
        .type           $__internal_1_$__cuda_sm20_div_u64,@function
        .size           $__internal_1_$__cuda_sm20_div_u64,(.L_x_50 - $__internal_1_$__cuda_sm20_div_u64)
$__internal_1_$__cuda_sm20_div_u64:
[----:B------:R-:W0:Y:S01]  /*1c30*/  LDCU.64 UR4, c[0x0][0x398] ;  /* 0x00007300ff0477ac */ /* 0x000e220008000a00 */
[----:B------:R-:W1:Y:S01]  /*1c40*/  LDC.64 R4, c[0x0][0x398] ;  /* 0x0000e600ff047b82 */ /* 0x000e620000000a00 */
[----:B0-----:R-:W0:Y:S08]  /*1c50*/  I2F.U64.RP R3, UR4 ;  /* 0x0000000400037d12 */ /* 0x001e300008309000 */
[----:B0-----:R-:W0:Y:S02]  /*1c60*/  MUFU.RCP R3, R3 ;  /* 0x0000000300037308 */ /* 0x001e240000001000 */
[----:B0-----:R-:W-:-:S06]  /*1c70*/  VIADD R6, R3, 0x1ffffffe ;  /* 0x1ffffffe03067836 */ /* 0x001fcc0000000000 */
[----:B------:R-:W1:Y:S02]  /*1c80*/  F2I.U64.TRUNC R6, R6 ;  /* 0x0000000600067311 */ /* 0x000e64000020d800 */
[----:B-1----:R-:W-:-:S04]  /*1c90*/  IMAD.WIDE.U32 R8, R6, R4, RZ ;  /* 0x0000000406087225 */ /* 0x002fc800078e00ff */
[----:B------:R-:W-:Y:S01]  /*1ca0*/  IMAD R9, R6, R5, R9 ;  /* 0x0000000506097224 */ /* 0x000fe200078e0209 */
[----:B------:R-:W-:-:S03]  /*1cb0*/  IADD3 R11, P0, PT, RZ, -R8, RZ ;  /* 0x80000008ff0b7210 */ /* 0x000fc60007f1e0ff */
[----:B------:R-:W-:Y:S02]  /*1cc0*/  IMAD R9, R7, R4, R9 ;  /* 0x0000000407097224 */ /* 0x000fe400078e0209 */
[----:B------:R-:W-:-:S04]  /*1cd0*/  IMAD.HI.U32 R8, R6, R11, RZ ;  /* 0x0000000b06087227 */ /* 0x000fc800078e00ff */
[----:B------:R-:W-:Y:S02]  /*1ce0*/  IMAD.X R13, RZ, RZ, ~R9, P0 ;  /* 0x000000ffff0d7224 */ /* 0x000fe400000e0e09 */
[----:B------:R-:W-:Y:S02]  /*1cf0*/  IMAD.MOV.U32 R9, RZ, RZ, R6 ;  /* 0x000000ffff097224 */ /* 0x000fe400078e0006 */
[-C--:B------:R-:W-:Y:S02]  /*1d00*/  IMAD R15, R7, R13.reuse, RZ ;  /* 0x0000000d070f7224 */ /* 0x080fe400078e02ff */
[----:B------:R-:W-:-:S04]  /*1d10*/  IMAD.WIDE.U32 R8, P0, R6, R13, R8 ;  /* 0x0000000d06087225 */ /* 0x000fc80007800008 */
[----:B------:R-:W-:-:S04]  /*1d20*/  IMAD.HI.U32 R3, R7, R13, RZ ;  /* 0x0000000d07037227 */ /* 0x000fc800078e00ff */
[----:B------:R-:W-:-:S04]  /*1d30*/  IMAD.HI.U32 R8, P1, R7, R11, R8 ;  /* 0x0000000b07087227 */ /* 0x000fc80007820008 */
[----:B------:R-:W-:Y:S01]  /*1d40*/  IMAD.X R3, R3, 0x1, R7, P0 ;  /* 0x0000000103037824 */ /* 0x000fe200000e0607 */
[----:B------:R-:W-:-:S04]  /*1d50*/  IADD3 R9, P2, PT, R15, R8, RZ ;  /* 0x000000080f097210 */ /* 0x000fc80007f5e0ff */
[----:B------:R-:W-:Y:S01]  /*1d60*/  IADD3.X R3, PT, PT, RZ, RZ, R3, P2, P1 ;  /* 0x000000ffff037210 */ /* 0x000fe200017e2403 */
[----:B------:R-:W-:-:S04]  /*1d70*/  IMAD.WIDE.U32 R6, R9, R4, RZ ;  /* 0x0000000409067225 */ /* 0x000fc800078e00ff */
[----:B------:R-:W-:Y:S01]  /*1d80*/  IMAD R7, R9, R5, R7 ;  /* 0x0000000509077224 */ /* 0x000fe200078e0207 */
[----:B------:R-:W-:-:S03]  /*1d90*/  IADD3 R11, P0, PT, RZ, -R6, RZ ;  /* 0x80000006ff0b7210 */ /* 0x000fc60007f1e0ff */
[----:B------:R-:W-:Y:S02]  /*1da0*/  IMAD R7, R3, R4, R7 ;  /* 0x0000000403077224 */ /* 0x000fe400078e0207 */
[----:B------:R-:W-:-:S04]  /*1db0*/  IMAD.HI.U32 R8, R9, R11, RZ ;  /* 0x0000000b09087227 */ /* 0x000fc800078e00ff */
[----:B------:R-:W-:Y:S02]  /*1dc0*/  IMAD.X R6, RZ, RZ, ~R7, P0 ;  /* 0x000000ffff067224 */ /* 0x000fe400000e0e07 */
[----:B------:R-:W-:Y:S02]  /*1dd0*/  IMAD.MOV.U32 R7, RZ, RZ, RZ ;  /* 0x000000ffff077224 */ /* 0x000fe400078e00ff */
[----:B------:R-:W-:-:S04]  /*1de0*/  IMAD.WIDE.U32 R8, P0, R9, R6, R8 ;  /* 0x0000000609087225 */ /* 0x000fc80007800008 */
[C---:B------:R-:W-:Y:S02]  /*1df0*/  IMAD R10, R3.reuse, R6, RZ ;  /* 0x00000006030a7224 */ /* 0x040fe400078e02ff */
[----:B------:R-:W-:-:S04]  /*1e00*/  IMAD.HI.U32 R9, P1, R3, R11, R8 ;  /* 0x0000000b03097227 */ /* 0x000fc80007820008 */
[----:B------:R-:W-:Y:S01]  /*1e10*/  IMAD.HI.U32 R6, R3, R6, RZ ;  /* 0x0000000603067227 */ /* 0x000fe200078e00ff */
[----:B------:R-:W-:-:S03]  /*1e20*/  IADD3 R9, P2, PT, R10, R9, RZ ;  /* 0x000000090a097210 */ /* 0x000fc60007f5e0ff */
[----:B------:R-:W-:Y:S02]  /*1e30*/  IMAD.X R3, R6, 0x1, R3, P0 ;  /* 0x0000000106037824 */ /* 0x000fe400000e0603 */
[----:B------:R-:W-:-:S03]  /*1e40*/  IMAD.HI.U32 R6, R9, R16, RZ ;  /* 0x0000001009067227 */ /* 0x000fc600078e00ff */
[----:B------:R-:W-:Y:S01]  /*1e50*/  IADD3.X R3, PT, PT, RZ, RZ, R3, P2, P1 ;  /* 0x000000ffff037210 */ /* 0x000fe200017e2403 */
[----:B------:R-:W-:-:S04]  /*1e60*/  IMAD.WIDE.U32 R6, R9, R17, R6 ;  /* 0x0000001109067225 */ /* 0x000fc800078e0006 */
[C---:B------:R-:W-:Y:S02]  /*1e70*/  IMAD R9, R3.reuse, R17, RZ ;  /* 0x0000001103097224 */ /* 0x040fe400078e02ff */
[----:B------:R-:W-:-:S04]  /*1e80*/  IMAD.HI.U32 R6, P0, R3, R16, R6 ;  /* 0x0000001003067227 */ /* 0x000fc80007800006 */
[----:B------:R-:W-:Y:S01]  /*1e90*/  IMAD.HI.U32 R3, R3, R17, RZ ;  /* 0x0000001103037227 */ /* 0x000fe200078e00ff */
[----:B------:R-:W-:-:S03]  /*1ea0*/  IADD3 R9, P1, PT, R9, R6, RZ ;  /* 0x0000000609097210 */ /* 0x000fc60007f3e0ff */
[----:B------:R-:W-:Y:S02]  /*1eb0*/  IMAD.X R3, RZ, RZ, R3, P0 ;  /* 0x000000ffff037224 */ /* 0x000fe400000e0603 */
[----:B------:R-:W-:-:S04]  /*1ec0*/  IMAD.WIDE.U32 R6, R9, R4, RZ ;  /* 0x0000000409067225 */ /* 0x000fc800078e00ff */
[----:B------:R-:W-:Y:S01]  /*1ed0*/  IMAD.X R3, RZ, RZ, R3, P1 ;  /* 0x000000ffff037224 */ /* 0x000fe200008e0603 */
[----:B------:R-:W-:Y:S01]  /*1ee0*/  IADD3 R11, P1, PT, -R6, R16, RZ ;  /* 0x00000010060b7210 */ /* 0x000fe20007f3e1ff */
[C---:B------:R-:W-:Y:S01]  /*1ef0*/  IMAD R7, R9.reuse, R5, R7 ;  /* 0x0000000509077224 */ /* 0x040fe200078e0207 */
[----:B------:R-:W-:Y:S02]  /*1f00*/  IADD3 R6, P2, PT, R9, 0x1, RZ ;  /* 0x0000000109067810 */ /* 0x000fe40007f5e0ff */
[-C--:B------:R-:W-:Y:S01]  /*1f10*/  ISETP.GE.U32.AND P0, PT, R11, R4.reuse, PT ;  /* 0x000000040b00720c */ /* 0x080fe20003f06070 */
[-C--:B------:R-:W-:Y:S02]  /*1f20*/  IMAD R7, R3, R4.reuse, R7 ;  /* 0x0000000403077224 */ /* 0x080fe400078e0207 */
[----:B------:R-:W-:Y:S02]  /*1f30*/  IMAD.X R8, RZ, RZ, R3, P2 ;  /* 0x000000ffff087224 */ /* 0x000fe400010e0603 */
[----:B------:R-:W-:Y:S01]  /*1f40*/  IMAD.X R12, R17, 0x1, ~R7, P1 ;  /* 0x00000001110c7824 */ /* 0x000fe200008e0e07 */
[----:B------:R-:W-:-:S04]  /*1f50*/  IADD3 R7, P1, PT, R11, -R4, RZ ;  /* 0x800000040b077210 */ /* 0x000fc80007f3e0ff */
[C---:B------:R-:W-:Y:S01]  /*1f60*/  ISETP.GE.U32.AND.EX P0, PT, R12.reuse, R5, PT, P0 ;  /* 0x000000050c00720c */ /* 0x040fe20003f06100 */
[----:B------:R-:W-:Y:S01]  /*1f70*/  IMAD.X R10, R12, 0x1, ~R5, P1 ;  /* 0x000000010c0a7824 */ /* 0x000fe200008e0e05 */
[----:B------:R-:W-:Y:S02]  /*1f80*/  ISETP.NE.U32.AND P1, PT, R4, RZ, PT ;  /* 0x000000ff0400720c */ /* 0x000fe40003f25070 */
[----:B------:R-:W-:Y:S02]  /*1f90*/  SEL R9, R6, R9, P0 ;  /* 0x0000000906097207 */ /* 0x000fe40000000000 */
[----:B------:R-:W-:Y:S02]  /*1fa0*/  SEL R7, R7, R11, P0 ;  /* 0x0000000b07077207 */ /* 0x000fe40000000000 */
[----:B------:R-:W-:Y:S02]  /*1fb0*/  SEL R6, R8, R3, P0 ;  /* 0x0000000308067207 */ /* 0x000fe40000000000 */
[----:B------:R-:W-:-:S02]  /*1fc0*/  IADD3 R14, P2, PT, R9, 0x1, RZ ;  /* 0x00000001090e7810 */ /* 0x000fc40007f5e0ff */
[----:B------:R-:W-:Y:S02]  /*1fd0*/  SEL R10, R10, R12, P0 ;  /* 0x0000000c0a0a7207 */ /* 0x000fe40000000000 */
[----:B------:R-:W-:Y:S01]  /*1fe0*/  ISETP.GE.U32.AND P0, PT, R7, R4, PT ;  /* 0x000000040700720c */ /* 0x000fe20003f06070 */
[----:B------:R-:W-:Y:S01]  /*1ff0*/  IMAD.X R15, RZ, RZ, R6, P2 ;  /* 0x000000ffff0f7224 */ /* 0x000fe200010e0606 */
[----:B------:R-:W-:Y:S01]  /*2000*/  ISETP.NE.AND.EX P1, PT, R5, RZ, PT, P1 ;  /* 0x000000ff0500720c */ /* 0x000fe20003f25310 */
[----:B------:R-:W-:Y:S01]  /*2010*/  IMAD.MOV.U32 R4, RZ, RZ, R0 ;  /* 0x000000ffff047224 */ /* 0x000fe200078e0000 */
[----:B------:R-:W-:Y:S01]  /*2020*/  ISETP.GE.U32.AND.EX P0, PT, R10, R5, PT, P0 ;  /* 0x000000050a00720c */ /* 0x000fe20003f06100 */
[----:B------:R-:W-:-:S03]  /*2030*/  IMAD.MOV.U32 R5, RZ, RZ, 0x0 ;  /* 0x00000000ff057424 */ /* 0x000fc600078e00ff */
[----:B------:R-:W-:Y:S02]  /*2040*/  SEL R14, R14, R9, P0 ;  /* 0x000000090e0e7207 */ /* 0x000fe40000000000 */
[----:B------:R-:W-:Y:S02]  /*2050*/  SEL R15, R15, R6, P0 ;  /* 0x000000060f0f7207 */ /* 0x000fe40000000000 */
[----:B------:R-:W-:Y:S02]  /*2060*/  SEL R14, R14, 0xffffffff, P1 ;  /* 0xffffffff0e0e7807 */ /* 0x000fe40000800000 */
[----:B------:R-:W-:Y:S01]  /*2070*/  SEL R15, R15, 0xffffffff, P1 ;  /* 0xffffffff0f0f7807 */ /* 0x000fe20000800000 */
[----:B------:R-:W-:Y:S06]  /*2080*/  RET.REL.NODEC R4 `(_Z13ParalelSolveKPdS_S_m) ;  /* 0xffffffdc04dc7950 */ /* 0x000fec0003c3ffff */
.L_x_31:
[----:B------:R-:W-:-:S00]  /*2090*/  BRA `(.L_x_31) ;  /* 0xfffffffc00fc7947 */ /* 0x000fc0000383ffff */
[----:B------:R-:W-:-:S00]  /*20a0*/  NOP ;  /* 0x0000000000007918 */ /* 0x000fc00000000000 */
        /* <DEDUP_REMOVED lines=13> */
.L_x_50:


//--------------------- .text._Z9ParalelK2PdS_S_mmm --------------------------
	.section	.text._Z9ParalelK2PdS_S_mmm,"ax",@progbits
	.align	128
        .global         _Z9ParalelK2PdS_S_mmm
        .type           _Z9ParalelK2PdS_S_mmm,@function
        .size           _Z9ParalelK2PdS_S_mmm,(.L_x_51 - _Z9ParalelK2PdS_S_mmm)
        .other          _Z9ParalelK2PdS_S_mmm,@"STO_CUDA_ENTRY STV_DEFAULT"
_Z9ParalelK2PdS_S_mmm:
.text._Z9ParalelK2PdS_S_mmm:
[----:B------:R-:W-:Y:S01]  /*0000*/  LDC R1, c[0x0][0x37c] ;  /* 0x0000df00ff017b82 */ /* 0x000fe20000000800 */
[----:B------:R-:W0:Y:S01]  /*0010*/  S2R R0, SR_TID.X ;  /* 0x0000000000007919 */ /* 0x000e220000002100 */
[----:B------:R-:W1:Y:S06]  /*0020*/  LDCU UR5, c[0x0][0x39c] ;  /* 0x00007380ff0577ac */ /* 0x000e6c0008000800 */
[----:B------:R-:W0:Y:S08]  /*0030*/  S2UR UR4, SR_CTAID.X ;  /* 0x00000000000479c3 */ /* 0x000e300000002500 */
[----:B------:R-:W0:Y:S01]  /*0040*/  LDC R3, c[0x0][0x360] ;  /* 0x0000d800ff037b82 */ /* 0x000e220000000800 */
[----:B-1----:R-:W-:Y:S01]  /*0050*/  UISETP.NE.U32.AND UP0, UPT, UR5, URZ, UPT ;  /* 0x000000ff0500728c */ /* 0x002fe2000bf05070 */
[----:B0-----:R-:W-:-:S08]  /*0060*/  IMAD R2, R3, UR4, R0 ;  /* 0x0000000403027c24 */ /* 0x001fd0000f8e0200 */
[----:B------:R-:W-:Y:S05]  /*0070*/  BRA.U UP0, `(.L_x_32) ;  /* 0x0000000100647547 */ /* 0x000fea000b800000 */
[----:B------:R-:W0:Y:S01]  /*0080*/  LDCU UR4, c[0x0][0x398] ;  /* 0x00007300ff0477ac */ /* 0x000e220008000800 */
[----:B------:R-:W-:Y:S01]  /*0090*/  MOV R10, RZ ;  /* 0x000000ff000a7202 */ /* 0x000fe20000000f00 */
[----:B0-----:R-:W0:Y:S01]  /*00a0*/  I2F.U32.RP R3, UR4 ;  /* 0x0000000400037d06 */ /* 0x001e220008209000 */
[----:B------:R-:W-:-:S07]  /*00b0*/  ISETP.NE.U32.AND P2, PT, RZ, UR4, PT ;  /* 0x00000004ff007c0c */ /* 0x000fce000bf45070 */
[----:B0-----:R-:W0:Y:S02]  /*00c0*/  MUFU.RCP R3, R3 ;  /* 0x0000000300037308 */ /* 0x001e240000001000 */
[----:B0-----:R-:W-:-:S06]  /*00d0*/  VIADD R4, R3, 0xffffffe ;  /* 0x0ffffffe03047836 */ /* 0x001fcc0000000000 */
[----:B------:R0:W1:Y:S02]  /*00e0*/  F2I.FTZ.U32.TRUNC.NTZ R5, R4 ;  /* 0x0000000400057305 */ /* 0x000064000021f000 */
[----:B0-----:R-:W-:Y:S02]  /*00f0*/  HFMA2 R4, -RZ, RZ, 0, 0 ;  /* 0x00000000ff047431 */ /* 0x001fe400000001ff */
[----:B-1----:R-:W-:-:S04]  /*0100*/  IMAD.MOV R7, RZ, RZ, -R5 ;  /* 0x000000ffff077224 */ /* 0x002fc800078e0a05 */
[----:B------:R-:W-:-:S04]  /*0110*/  IMAD R7, R7, UR4, RZ ;  /* 0x0000000407077c24 */ /* 0x000fc8000f8e02ff */
[----:B------:R-:W-:-:S06]  /*0120*/  IMAD.HI.U32 R5, R5, R7, R4 ;  /* 0x0000000705057227 */ /* 0x000fcc00078e0004 */
[----:B------:R-:W-:-:S04]  /*0130*/  IMAD.HI.U32 R5, R5, R2, RZ ;  /* 0x0000000205057227 */ /* 0x000fc800078e00ff */
[----:B------:R-:W-:-:S04]  /*0140*/  IMAD.MOV R7, RZ, RZ, -R5 ;  /* 0x000000ffff077224 */ /* 0x000fc800078e0a05 */
[----:B------:R-:W-:-:S05]  /*0150*/  IMAD R6, R7, UR4, R2 ;  /* 0x0000000407067c24 */ /* 0x000fca000f8e0202 */
[----:B------:R-:W-:-:S13]  /*0160*/  ISETP.GE.U32.AND P0, PT, R6, UR4, PT ;  /* 0x0000000406007c0c */ /* 0x000fda000bf06070 */
[----:B------:R-:W-:Y:S01]  /*0170*/  @P0 VIADD R6, R6, -UR4 ;  /* 0x8000000406060c36 */ /* 0x000fe20008000000 */
[----:B------:R-:W-:-:S04]  /*0180*/  @P0 IADD3 R5, PT, PT, R5, 0x1, RZ ;  /* 0x0000000105050810 */ /* 0x000fc80007ffe0ff */
[----:B------:R-:W-:-:S13]  /*0190*/  ISETP.GE.U32.AND P1, PT, R6, UR4, PT ;  /* 0x0000000406007c0c */ /* 0x000fda000bf26070 */
[----:B------:R-:W-:Y:S01]  /*01a0*/  @P1 VIADD R5, R5, 0x1 ;  /* 0x0000000105051836 */ /* 0x000fe20000000000 */
[----:B------:R-:W-:-:S05]  /*01b0*/  @!P2 LOP3.LUT R5, RZ, UR4, RZ, 0x33, !PT ;  /* 0x00000004ff05ac12 */ /* 0x000fca000f8e33ff */
[----:B------:R-:W-:-:S04]  /*01c0*/  IMAD.MOV R3, RZ, RZ, -R5 ;  /* 0x000000ffff037224 */ /* 0x000fc800078e0a05 */
[----:B------:R-:W-:Y:S02]  /*01d0*/  IMAD R8, R3, UR4, R2 ;  /* 0x0000000403087c24 */ /* 0x000fe4000f8e0202 */
[----:B------:R-:W-:Y:S02]  /*01e0*/  IMAD.MOV.U32 R2, RZ, RZ, R5 ;  /* 0x000000ffff027224 */ /* 0x000fe400078e0005 */
[----:B------:R-:W-:Y:S01]  /*01f0*/  IMAD.MOV.U32 R3, RZ, RZ, RZ ;  /* 0x000000ffff037224 */ /* 0x000fe200078e00ff */
[----:B------:R-:W-:Y:S06]  /*0200*/  BRA `(.L_x_33) ;  /* 0x0000000000347947 */ /* 0x000fec0003800000 */
.L_x_32:
[----:B------:R-:W-:-:S07]  /*0210*/  MOV R6, 0x230 ;  /* 0x0000023000067802 */ /* 0x000fce0000000f00 */
[----:B------:R-:W-:Y:S05]  /*0220*/  CALL.REL.NOINC `($__internal_2_$__cuda_sm20_div_u64) ;  /* 0x0000000000d87944 */ /* 0x000fea0003c00000 */
[----:B------:R-:W0:Y:S01]  /*0230*/  LDCU.64 UR4, c[0x0][0x398] ;  /* 0x00007300ff0477ac */ /* 0x000e220008000a00 */
[----:B------:R-:W-:Y:S01]  /*0240*/  IADD3 R7, P0, PT, RZ, -R4, RZ ;  /* 0x80000004ff077210 */ /* 0x000fe20007f1e0ff */
[----:B------:R-:W-:-:S03]  /*0250*/  IMAD.MOV.U32 R3, RZ, RZ, RZ ;  /* 0x000000ffff037224 */ /* 0x000fc600078e00ff */
[----:B------:R-:W-:-:S05]  /*0260*/  IADD3.X R6, PT, PT, RZ, ~R5, RZ, P0, !PT ;  /* 0x80000005ff067210 */ /* 0x000fca00007fe4ff */
[----:B0-----:R-:W-:Y:S02]  /*0270*/  IMAD R6, R6, UR4, RZ ;  /* 0x0000000406067c24 */ /* 0x001fe4000f8e02ff */
[----:B------:R-:W-:-:S04]  /*0280*/  IMAD.WIDE.U32 R2, R7, UR4, R2 ;  /* 0x0000000407027c25 */ /* 0x000fc8000f8e0002 */
[----:B------:R-:W-:Y:S02]  /*0290*/  IMAD R7, R7, UR5, R6 ;  /* 0x0000000507077c24 */ /* 0x000fe4000f8e0206 */
[----:B------:R-:W-:Y:S02]  /*02a0*/  IMAD.MOV.U32 R8, RZ, RZ, R2 ;  /* 0x000000ffff087224 */ /* 0x000fe400078e0002 */
[----:B------:R-:W-:Y:S01]  /*02b0*/  IMAD.MOV.U32 R2, RZ, RZ, R4 ;  /* 0x000000ffff027224 */ /* 0x000fe200078e0004 */
[----:B------:R-:W-:Y:S01]  /*02c0*/  IADD3 R10, PT, PT, R3, R7, RZ ;  /* 0x00000007030a7210 */ /* 0x000fe20007ffe0ff */
[----:B------:R-:W-:-:S07]  /*02d0*/  IMAD.MOV.U32 R3, RZ, RZ, R5 ;  /* 0x000000ffff037224 */ /* 0x000fce00078e0005 */
.L_x_33:
[----:B------:R-:W-:Y:S01]  /*02e0*/  ISETP.NE.AND P1, PT, R0, RZ, PT ;  /* 0x000000ff0000720c */ /* 0x000fe20003f25270 */
[----:B------:R-:W0:Y:S01]  /*02f0*/  LDCU.64 UR6, c[0x0][0x358] ;  /* 0x00006b00ff0677ac */ /* 0x000e220008000a00 */
[----:B------:R-:W1:Y:S11]  /*0300*/  LDCU.64 UR4, c[0x0][0x3a8] ;  /* 0x00007500ff0477ac */ /* 0x000e760008000a00 */
[----:B------:R-:W2:Y:S08]  /*0310*/  @!P1 LDC.64 R6, c[0x0][0x3a0] ;  /* 0x0000e800ff069b82 */ /* 0x000eb00000000a00 */
[----:B------:R-:W2:Y:S02]  /*0320*/  @!P1 LDC.64 R4, c[0x0][0x390] ;  /* 0x0000e400ff049b82 */ /* 0x000ea40000000a00 */
[----:B--2---:R-:W-:-:S04]  /*0330*/  @!P1 LEA R4, P0, R6, R4, 0x3 ;  /* 0x0000000406049211 */ /* 0x004fc800078018ff */
[----:B------:R-:W-:Y:S01]  /*0340*/  @!P1 LEA.HI.X R5, R6, R5, R7, 0x3, P0 ;  /* 0x0000000506059211 */ /* 0x000fe200000f1c07 */
[----:B------:R-:W2:Y:S01]  /*0350*/  @!P1 S2R R9, SR_CgaCtaId ;  /* 0x0000000000099919 */ /* 0x000ea20000008800 */
[----:B------:R-:W3:Y:S04]  /*0360*/  @!P1 LDC.64 R6, c[0x0][0x398] ;  /* 0x0000e600ff069b82 */ /* 0x000ee80000000a00 */
[----:B0-----:R-:W4:Y:S01]  /*0370*/  @!P1 LDG.E.64 R4, desc[UR6][R4.64] ;  /* 0x0000000604049981 */ /* 0x001f22000c1e1b00 */
[----:B-1----:R-:W-:Y:S01]  /*0380*/  ISETP.NE.U32.AND P0, PT, R8, UR4, PT ;  /* 0x0000000408007c0c */ /* 0x002fe2000bf05070 */
[----:B------:R-:W-:Y:S01]  /*0390*/  BSSY.RECONVERGENT B0, `(.L_x_34) ;  /* 0x000001d000007945 */ /* 0x000fe20003800200 */
[----:B------:R-:W-:Y:S02]  /*03a0*/  @!P1 MOV R8, 0x400 ;  /* 0x0000040000089802 */ /* 0x000fe40000000f00 */
[----:B------:R-:W-:-:S02]  /*03b0*/  ISETP.NE.AND.EX P0, PT, R10, UR5, PT, P0 ;  /* 0x000000050a007c0c */ /* 0x000fc4000bf05300 */
[----:B--2---:R-:W-:-:S05]  /*03c0*/  @!P1 LEA R9, R9, R8, 0x18 ;  /* 0x0000000809099211 */ /* 0x004fca00078ec0ff */
[----:B---3--:R0:W-:Y:S01]  /*03d0*/  @!P1 STS.64 [R9+0x8], R6 ;  /* 0x0000080609009388 */ /* 0x0081e20000000a00 */
[----:B----4-:R-:W1:Y:S03]  /*03e0*/  @!P1 F2F.F32.F64 R0, R4 ;  /* 0x0000000400009310 */ /* 0x010e660000301000 */
[----:B-1----:R0:W-:Y:S01]  /*03f0*/  @!P1 STS [R9], R0 ;  /* 0x0000000009009388 */ /* 0x0021e20000000800 */
[----:B------:R-:W-:Y:S06]  /*0400*/  BAR.SYNC.DEFER_BLOCKING 0x0 ;  /* 0x0000000000007b1d */ /* 0x000fec0000010000 */
[----:B------:R-:W-:Y:S05]  /*0410*/  @P0 BRA `(.L_x_35) ;  /* 0x0000000000500947 */ /* 0x000fea0003800000 */
[----:B------:R-:W1:Y:S01]  /*0420*/  S2UR UR5, SR_CgaCtaId ;  /* 0x00000000000579c3 */ /* 0x000e620000008800 */
[----:B------:R-:W-:Y:S01]  /*0430*/  UMOV UR4, 0x400 ;  /* 0x0000040000047882 */ /* 0x000fe20000000000 */
[----:B------:R-:W0:Y:S01]  /*0440*/  LDCU.64 UR8, c[0x0][0x3a0] ;  /* 0x00007400ff0877ac */ /* 0x000e220008000a00 */
[----:B------:R-:W2:Y:S01]  /*0450*/  LDCU.128 UR12, c[0x0][0x380] ;  /* 0x00007000ff0c77ac */ /* 0x000ea20008000c00 */
[----:B-1----:R-:W-:-:S09]  /*0460*/  ULEA UR4, UR5, UR4, 0x18 ;  /* 0x0000000405047291 */ /* 0x002fd2000f8ec0ff */
[----:B------:R-:W1:Y:S04]  /*0470*/  LDS.64 R4, [UR4+0x8] ;  /* 0x00000804ff047984 */ /* 0x000e680008000a00 */
[----:B------:R-:W3:Y:S01]  /*0480*/  LDS R8, [UR4] ;  /* 0x00000004ff087984 */ /* 0x000ee20008000800 */
[-C--:B-1----:R-:W-:Y:S02]  /*0490*/  IMAD R5, R5, R2.reuse, RZ ;  /* 0x0000000205057224 */ /* 0x082fe400078e02ff */
[----:B0-----:R-:W-:-:S04]  /*04a0*/  IMAD.WIDE.U32 R6, R4, R2, UR8 ;  /* 0x0000000804067e25 */ /* 0x001fc8000f8e0002 */
[----:B------:R-:W-:Y:S01]  /*04b0*/  IMAD R5, R4, R3, R5 ;  /* 0x0000000304057224 */ /* 0x000fe200078e0205 */
[----:B--2---:R-:W-:Y:S02]  /*04c0*/  LEA R4, P0, R2, UR14, 0x3 ;  /* 0x0000000e02047c11 */ /* 0x004fe4000f8018ff */
[----:B------:R-:W-:Y:S02]  /*04d0*/  LEA R10, P1, R6, UR12, 0x3 ;  /* 0x0000000c060a7c11 */ /* 0x000fe4000f8218ff */
[----:B------:R-:W-:Y:S02]  /*04e0*/  IADD3 R7, PT, PT, R7, R5, RZ ;  /* 0x0000000507077210 */ /* 0x000fe40007ffe0ff */
[----:B------:R-:W-:Y:S02]  /*04f0*/  LEA.HI.X R5, R2, UR15, R3, 0x3, P0 ;  /* 0x0000000f02057c11 */ /* 0x000fe400080f1c03 */
[----:B------:R-:W-:-:S03]  /*0500*/  LEA.HI.X R11, R6, UR13, R7, 0x3, P1 ;  /* 0x0000000d060b7c11 */ /* 0x000fc600088f1c07 */
[----:B------:R-:W2:Y:S04]  /*0510*/  LDG.E.64 R2, desc[UR6][R4.64] ;  /* 0x0000000604027981 */ /* 0x000ea8000c1e1b00 */
[----:B------:R-:W2:Y:S01]  /*0520*/  LDG.E.64 R6, desc[UR6][R10.64] ;  /* 0x000000060a067981 */ /* 0x000ea2000c1e1b00 */
[----:B---3--:R-:W2:Y:S02]  /*0530*/  F2F.F64.F32 R8, R8 ;  /* 0x0000000800087310 */ /* 0x008ea40000201800 */
[----:B--2---:R-:W-:-:S07]  /*0540*/  DFMA R2, -R6, R8, R2 ;  /* 0x000000080602722b */ /* 0x004fce0000000102 */
[----:B------:R1:W-:Y:S04]  /*0550*/  STG.E.64 desc[UR6][R4.64], R2 ;  /* 0x0000000204007986 */ /* 0x0003e8000c101b06 */
.L_x_35:
[----:B------:R-:W-:Y:S05]  /*0560*/  BSYNC.RECONVERGENT B0 ;  /* 0x0000000000007941 */ /* 0x000fea0003800200 */
.L_x_34:
[----:B------:R-:W-:Y:S06]  /*0570*/  BAR.SYNC.DEFER_BLOCKING 0x0 ;  /* 0x0000000000007b1d */ /* 0x000fec0000010000 */
[----:B------:R-:W-:Y:S05]  /*0580*/  EXIT ;  /* 0x000000000000794d */ /* 0x000fea0003800000 */
        .weak           $__internal_2_$__cuda_sm20_div_u64
        .type           $__internal_2_$__cuda_sm20_div_u64,@function
        .size           $__internal_2_$__cuda_sm20_div_u64,(.L_x_51 - $__internal_2_$__cuda_sm20_div_u64)
$__internal_2_$__cuda_sm20_div_u64:
        /* <DEDUP_REMOVED lines=10> */
[----:B------:R-:W-:-:S03]  /*0630*/  IMAD.HI.U32 R10, R8, R13, RZ ;  /* 0x0000000d080a7227 */ /* 0x000fc600078e00ff */
[----:B------:R-:W-:Y:S01]  /*0640*/  IADD3.X R15, PT, PT, RZ, ~R11, RZ, P0, !PT ;  /* 0x8000000bff0f7210 */ /* 0x000fe200007fe4ff */
[----:B------:R-:W-:-:S04]  /*0650*/  IMAD.MOV.U32 R11, RZ, RZ, R8 ;  /* 0x000000ffff0b7224 */ /* 0x000fc800078e0008 */
[----:B------:R-:W-:-:S04]  /*0660*/  IMAD.WIDE.U32 R10, P0, R8, R15, R10 ;  /* 0x0000000f080a7225 */ /* 0x000fc8000780000a */
[C---:B------:R-:W-:Y:S02]  /*0670*/  IMAD R17, R9.reuse, R15, RZ ;  /* 0x0000000f09117224 */ /* 0x040fe400078e02ff */
[----:B------:R-:W-:-:S04]  /*0680*/  IMAD.HI.U32 R10, P1, R9, R13, R10 ;  /* 0x0000000d090a7227 */ /* 0x000fc8000782000a */
[----:B------:R-:W-:Y:S01]  /*0690*/  IMAD.HI.U32 R7, R9, R15, RZ ;  /* 0x0000000f09077227 */ /* 0x000fe200078e00ff */
[----:B------:R-:W-:-:S04]  /*06a0*/  IADD3 R11, P2, PT, R17, R10, RZ ;  /* 0x0000000a110b7210 */ /* 0x000fc80007f5e0ff */
[----:B------:R-:W-:Y:S01]  /*06b0*/  IADD3.X R7, PT, PT, R7, R9, RZ, P0, !PT ;  /* 0x0000000907077210 */ /* 0x000fe200007fe4ff */
[----:B------:R-:W-:-:S03]  /*06c0*/  IMAD.WIDE.U32 R8, R11, R4, RZ ;  /* 0x000000040b087225 */ /* 0x000fc600078e00ff */
[----:B------:R-:W-:Y:S01]  /*06d0*/  IADD3.X R7, PT, PT, RZ, RZ, R7, P2, P1 ;  /* 0x000000ffff077210 */ /* 0x000fe200017e2407 */
        /* <DEDUP_REMOVED lines=10> */
[----:B------:R-:W-:-:S04]  /*0780*/  IADD3 R11, P2, PT, R12, R11, RZ ;  /* 0x0000000b0c0b7210 */ /* 0x000fc80007f5e0ff */
[----:B------:R-:W-:Y:S01]  /*0790*/  IADD3.X R7, PT, PT, R10, R7, RZ, P0, !PT ;  /* 0x000000070a077210 */ /* 0x000fe200007fe4ff */
[----:B------:R-:W-:-:S03]  /*07a0*/  IMAD.HI.U32 R8, R11, R2, RZ ;  /* 0x000000020b087227 */ /* 0x000fc600078e00ff */
[----:B------:R-:W-:Y:S01]  /*07b0*/  IADD3.X R7, PT, PT, RZ, RZ, R7, P2, P1 ;  /* 0x000000ffff077210 */ /* 0x000fe200017e2407 */
[----:B------:R-:W-:-:S04]  /*07c0*/  IMAD.WIDE.U32 R8, RZ, R11, R8 ;  /* 0x0000000bff087225 */ /* 0x000fc800078e0008 */
[----:B------:R-:W-:-:S05]  /*07d0*/  IMAD.HI.U32 R7, P0, R7, R2, R8 ;  /* 0x0000000207077227 */ /* 0x000fca0007800008 */
[----:B------:R-:W-:Y:S02]  /*07e0*/  IADD3 R11, P1, PT, RZ, R7, RZ ;  /* 0x00000007ff0b7210 */ /* 0x000fe40007f3e0ff */
[----:B------:R-:W-:-:S03]  /*07f0*/  IADD3.X R7, PT, PT, RZ, RZ, RZ, P0, !PT ;  /* 0x000000ffff077210 */ /* 0x000fc600007fe4ff */
[----:B------:R-:W-:-:S04]  /*0800*/  IMAD.WIDE.U32 R8, R11, R4, RZ ;  /* 0x000000040b087225 */ /* 0x000fc800078e00ff */
[----:B------:R-:W-:Y:S01]  /*0810*/  IMAD.X R7, RZ, RZ, R7, P1 ;  /* 0x000000ffff077224 */ /* 0x000fe200008e0607 */
[----:B------:R-:W-:Y:S01]  /*0820*/  IADD3 R15, P1, PT, -R8, R2, RZ ;  /* 0x00000002080f7210 */ /* 0x000fe20007f3e1ff */
[----:B------:R-:W-:-:S03]  /*0830*/  IMAD R9, R11, R5, R9 ;  /* 0x000000050b097224 */ /* 0x000fc600078e0209 */
[-C--:B------:R-:W-:Y:S01]  /*0840*/  ISETP.GE.U32.AND P0, PT, R15, R4.reuse, PT ;  /* 0x000000040f00720c */ /* 0x080fe20003f06070 */
[-C--:B------:R-:W-:Y:S01]  /*0850*/  IMAD R9, R7, R4.reuse, R9 ;  /* 0x0000000407097224 */ /* 0x080fe200078e0209 */
[----:B------:R-:W-:-:S04]  /*0860*/  IADD3 R13, P2, PT, R15, -R4, RZ ;  /* 0x800000040f0d7210 */ /* 0x000fc80007f5e0ff */
[----:B------:R-:W-:Y:S02]  /*0870*/  IADD3.X R14, PT, PT, RZ, ~R9, RZ, P1, !PT ;  /* 0x80000009ff0e7210 */ /* 0x000fe40000ffe4ff */
[----:B------:R-:W-:Y:S02]  /*0880*/  IADD3 R10, P1, PT, R11, 0x1, RZ ;  /* 0x000000010b0a7810 */ /* 0x000fe40007f3e0ff */
[C---:B------:R-:W-:Y:S01]  /*0890*/  ISETP.GE.U32.AND.EX P0, PT, R14.reuse, R5, PT, P0 ;  /* 0x000000050e00720c */ /* 0x040fe20003f06100 */
[----:B------:R-:W-:Y:S01]  /*08a0*/  IMAD.X R12, R14, 0x1, ~R5, P2 ;  /* 0x000000010e0c7824 */ /* 0x000fe200010e0e05 */
[----:B------:R-:W-:Y:S02]  /*08b0*/  IADD3.X R8, PT, PT, RZ, R7, RZ, P1, !PT ;  /* 0x00000007ff087210 */ /* 0x000fe40000ffe4ff */
[----:B------:R-:W-:Y:S02]  /*08c0*/  SEL R13, R13, R15, P0 ;  /* 0x0000000f0d0d7207 */ /* 0x000fe40000000000 */
[----:B------:R-:W-:-:S02]  /*08d0*/  SEL R10, R10, R11, P0 ;  /* 0x0000000b0a0a7207 */ /* 0x000fc40000000000 */
[----:B------:R-:W-:Y:S02]  /*08e0*/  SEL R12, R12, R14, P0 ;  /* 0x0000000e0c0c7207 */ /* 0x000fe40000000000 */
[----:B------:R-:W-:Y:S02]  /*08f0*/  SEL R9, R8, R7, P0 ;  /* 0x0000000708097207 */ /* 0x000fe40000000000 */
[----:B------:R-:W-:Y:S02]  /*0900*/  ISETP.GE.U32.AND P0, PT, R13, R4, PT ;  /* 0x000000040d00720c */ /* 0x000fe40003f06070 */
[----:B------:R-:W-:Y:S02]  /*0910*/  IADD3 R7, P2, PT, R10, 0x1, RZ ;  /* 0x000000010a077810 */ /* 0x000fe40007f5e0ff */
[----:B------:R-:W-:Y:S02]  /*0920*/  ISETP.GE.U32.AND.EX P0, PT, R12, R5, PT, P0 ;  /* 0x000000050c00720c */ /* 0x000fe40003f06100 */
[----:B------:R-:W-:Y:S01]  /*0930*/  ISETP.NE.U32.AND P1, PT, R4, RZ, PT ;  /* 0x000000ff0400720c */ /* 0x000fe20003f25070 */
[----:B------:R-:W-:Y:S01]  /*0940*/  IMAD.X R8, RZ, RZ, R9, P2 ;  /* 0x000000ffff087224 */ /* 0x000fe200010e0609 */
[----:B------:R-:W-:-:S02]  /*0950*/  SEL R4, R7, R10, P0 ;  /* 0x0000000a07047207 */ /* 0x000fc40000000000 */
[----:B------:R-:W-:Y:S02]  /*0960*/  MOV R7, 0x0 ;  /* 0x0000000000077802 */ /* 0x000fe40000000f00 */
[----:B------:R-:W-:Y:S02]  /*0970*/  ISETP.NE.AND.EX P1, PT, R5, RZ, PT, P1 ;  /* 0x000000ff0500720c */ /* 0x000fe40003f25310 */
[----:B------:R-:W-:Y:S02]  /*0980*/  SEL R5, R8, R9, P0 ;  /* 0x0000000908057207 */ /* 0x000fe40000000000 */
[----:B------:R-:W-:Y:S02]  /*0990*/  SEL R4, R4, 0xffffffff, P1 ;  /* 0xffffffff04047807 */ /* 0x000fe40000800000 */
[----:B------:R-:W-:Y:S01]  /*09a0*/  SEL R5, R5, 0xffffffff, P1 ;  /* 0xffffffff05057807 */ /* 0x000fe20000800000 */
[----:B------:R-:W-:Y:S06]  /*09b0*/  RET.REL.NODEC R6 `(_Z9ParalelK2PdS_S_mmm) ;  /* 0xfffffff406907950 */ /* 0x000fec0003c3ffff */
.L_x_36:
        /* <DEDUP_REMOVED lines=12> */
.L_x_51:


//--------------------- .text._Z9ParalelK1PdS_S_mm --------------------------
	.section	.text._Z9ParalelK1PdS_S_mm,"ax",@progbits
	.align	128
        .global         _Z9ParalelK1PdS_S_mm
        .type           _Z9ParalelK1PdS_S_mm,@function
        .size           _Z9ParalelK1PdS_S_mm,(.L_x_52 - _Z9ParalelK1PdS_S_mm)
        .other          _Z9ParalelK1PdS_S_mm,@"STO_CUDA_ENTRY STV_DEFAULT"
_Z9ParalelK1PdS_S_mm:
.text._Z9ParalelK1PdS_S_mm:
[----:B------:R-:W-:Y:S01]  /*0000*/  LDC R1, c[0x0][0x37c] ;  /* 0x0000df00ff017b82 */ /* 0x000fe20000000800 */
[----:B------:R-:W0:Y:S07]  /*0010*/  S2R R0, SR_TID.X ;  /* 0x0000000000007919 */ /* 0x000e2e0000002100 */
[----:B------:R-:W1:Y:S01]  /*0020*/  S2UR UR4, SR_CTAID.X ;  /* 0x00000000000479c3 */ /* 0x000e620000002500 */
[----:B------:R-:W1:Y:S02]  /*0030*/  LDCU UR5, c[0x0][0x360] ;  /* 0x00006c00ff0577ac */ /* 0x000e640008000800 */
[----:B-1----:R-:W-:Y:S01]  /*0040*/  UIMAD UR4, UR4, UR5, URZ ;  /* 0x00000005040472a4 */ /* 0x002fe2000f8e02ff */
[----:B0-----:R-:W-:-:S05]  /*0050*/  IMAD.MOV R0, RZ, RZ, -R0 ;  /* 0x000000ffff007224 */ /* 0x001fca00078e0a00 */
[----:B------:R-:W-:-:S13]  /*0060*/  ISETP.NE.AND P0, PT, R0, UR4, PT ;  /* 0x0000000400007c0c */ /* 0x000fda000bf05270 */
[----:B------:R-:W-:Y:S05]  /*0070*/  @P0 EXIT ;  /* 0x000000000000094d */ /* 0x000fea0003800000 */
[----:B------:R-:W0:Y:S01]  /*0080*/  LDCU.64 UR8, c[0x0][0x3a0] ;  /* 0x00007400ff0877ac */ /* 0x000e220008000a00 */
[----:B------:R-:W0:Y:S01]  /*0090*/  LDCU.64 UR10, c[0x0][0x398] ;  /* 0x00007300ff0a77ac */ /* 0x000e220008000a00 */
[----:B------:R-:W1:Y:S01]  /*00a0*/  LDCU.64 UR4, c[0x0][0x3a0] ;  /* 0x00007400ff0477ac */ /* 0x000e620008000a00 */
[----:B------:R-:W2:Y:S01]  /*00b0*/  LDCU.128 UR12, c[0x0][0x380] ;  /* 0x00007000ff0c77ac */ /* 0x000ea20008000c00 */
[----:B0-----:R-:W-:Y:S02]  /*00c0*/  UIMAD UR6, UR9, UR10, URZ ;  /* 0x0000000a090672a4 */ /* 0x001fe4000f8e02ff */
[----:B-1----:R-:W-:Y:S02]  /*00d0*/  UIMAD.WIDE.U32 UR4, UR8, UR10, UR4 ;  /* 0x0000000a080472a5 */ /* 0x002fe4000f8e0004 */
[----:B------:R-:W-:Y:S01]  /*00e0*/  UIMAD UR7, UR8, UR11, UR6 ;  /* 0x0000000b080772a4 */ /* 0x000fe2000f8e0206 */
[----:B------:R-:W0:Y:S01]  /*00f0*/  LDCU.64 UR10, c[0x0][0x358] ;  /* 0x00006b00ff0a77ac */ /* 0x000e220008000a00 */
[----:B--2---:R-:W-:-:S02]  /*0100*/  ULEA UR6, UP0, UR4, UR12, 0x3 ;  /* 0x0000000c04067291 */ /* 0x004fc4000f8018ff */
[----:B------:R-:W-:-:S04]  /*0110*/  UIADD3 UR5, UPT, UPT, UR5, UR7, URZ ;  /* 0x0000000705057290 */ /* 0x000fc8000fffe0ff */
[----:B------:R-:W-:Y:S01]  /*0120*/  ULEA.HI.X UR4, UR4, UR13, UR5, 0x3, UP0 ;  /* 0x0000000d04047291 */ /* 0x000fe200080f1c05 */
[----:B------:R-:W-:-:S05]  /*0130*/  IMAD.U32 R6, RZ, RZ, UR6 ;  /* 0x00000006ff067e24 */ /* 0x000fca000f8e00ff */
[----:B------:R-:W-:-:S06]  /*0140*/  IMAD.U32 R7, RZ, RZ, UR4 ;  /* 0x00000004ff077e24 */ /* 0x000fcc000f8e00ff */
[----:B0-----:R-:W2:Y:S01]  /*0150*/  LDG.E.64 R6, desc[UR10][R6.64] ;  /* 0x0000000a06067981 */ /* 0x001ea2000c1e1b00 */
[----:B------:R-:W-:Y:S02]  /*0160*/  USHF.L.U32 UR7, UR8, 0x3, URZ ;  /* 0x0000000308077899 */ /* 0x000fe400080006ff */
[----:B------:R-:W-:Y:S02]  /*0170*/  USHF.L.U64.HI UR6, UR8, 0x3, UR9 ;  /* 0x0000000308067899 */ /* 0x000fe40008010209 */
[----:B------:R-:W-:-:S04]  /*0180*/  UIADD3 UR4, UP0, UPT, UR7, UR14, URZ ;  /* 0x0000000e07047290 */ /* 0x000fc8000ff1e0ff */
[----:B------:R-:W-:Y:S02]  /*0190*/  UIADD3.X UR5, UPT, UPT, UR6, UR15, URZ, UP0, !UPT ;  /* 0x0000000f06057290 */ /* 0x000fe400087fe4ff */
[----:B------:R-:W-:-:S04]  /*01a0*/  IMAD.U32 R4, RZ, RZ, UR4 ;  /* 0x00000004ff047e24 */ /* 0x000fc8000f8e00ff */
[----:B------:R-:W-:-:S06]  /*01b0*/  IMAD.U32 R5, RZ, RZ, UR5 ;  /* 0x00000005ff057e24 */ /* 0x000fcc000f8e00ff */
[----:B------:R-:W3:Y:S01]  /*01c0*/  LDG.E.64 R4, desc[UR10][R4.64] ;  /* 0x0000000a04047981 */ /* 0x000ee2000c1e1b00 */
[----:B------:R-:W-:Y:S01]  /*01d0*/  IMAD.MOV.U32 R2, RZ, RZ, 0x1 ;  /* 0x00000001ff027424 */ /* 0x000fe200078e00ff */
[----:B--2---:R-:W0:Y:S05]  /*01e0*/  MUFU.RCP64H R3, R7 ;  /* 0x0000000700037308 */ /* 0x004e2a0000001800 */
[----:B0-----:R-:W-:Y:S01]  /*01f0*/  DFMA R8, -R6, R2, 1 ;  /* 0x3ff000000608742b */ /* 0x001fe20000000102 */
[----:B---3--:R-:W-:-:S07]  /*0200*/  FSETP.GEU.AND P1, PT, |R5|, 6.5827683646048100446e-37, PT ;  /* 0x036000000500780b */ /* 0x008fce0003f2e200 */
        /* <DEDUP_REMOVED lines=10> */
[----:B------:R-:W-:-:S07]  /*02b0*/  MOV R0, 0x2d0 ;  /* 0x000002d000007802 */ /* 0x000fce0000000f00 */
[----:B------:R-:W-:Y:S05]  /*02c0*/  CALL.REL.NOINC `($__internal_3_$__cuda_sm20_div_rn_f64_full) ;  /* 0x0000000000247944 */ /* 0x000fea0003c00000 */
[----:B------:R-:W-:Y:S02]  /*02d0*/  IMAD.MOV.U32 R2, RZ, RZ, R12 ;  /* 0x000000ffff027224 */ /* 0x000fe400078e000c */
[----:B------:R-:W-:-:S07]  /*02e0*/  IMAD.MOV.U32 R3, RZ, RZ, R13 ;  /* 0x000000ffff037224 */ /* 0x000fce00078e000d */
.L_x_37:
[----:B------:R-:W0:Y:S02]  /*02f0*/  LDCU.64 UR4, c[0x0][0x390] ;  /* 0x00007200ff0477ac */ /* 0x000e240008000a00 */
[----:B0-----:R-:W-:-:S04]  /*0300*/  UIADD3 UR4, UP0, UPT, UR7, UR4, URZ ;  /* 0x0000000407047290 */ /* 0x001fc8000ff1e0ff */
[----:B------:R-:W-:Y:S02]  /*0310*/  UIADD3.X UR5, UPT, UPT, UR6, UR5, URZ, UP0, !UPT ;  /* 0x0000000506057290 */ /* 0x000fe400087fe4ff */
[----:B------:R-:W-:-:S04]  /*0320*/  IMAD.U32 R4, RZ, RZ, UR4 ;  /* 0x00000004ff047e24 */ /* 0x000fc8000f8e00ff */
[----:B------:R-:W-:-:S05]  /*0330*/  IMAD.U32 R5, RZ, RZ, UR5 ;  /* 0x00000005ff057e24 */ /* 0x000fca000f8e00ff */
[----:B------:R-:W-:Y:S01]  /*0340*/  STG.E.64 desc[UR10][R4.64], R2 ;  /* 0x0000000204007986 */ /* 0x000fe2000c101b0a */
[----:B------:R-:W-:Y:S05]  /*0350*/  EXIT ;  /* 0x000000000000794d */ /* 0x000fea0003800000 */
        .weak           $__internal_3_$__cuda_sm20_div_rn_f64_full
        .type           $__internal_3_$__cuda_sm20_div_rn_f64_full,@function
        .size           $__internal_3_$__cuda_sm20_div_rn_f64_full,(.L_x_52 - $__internal_3_$__cuda_sm20_div_rn_f64_full)
$__internal_3_$__cuda_sm20_div_rn_f64_full:
[C---:B------:R-:W-:Y:S01]  /*0360*/  FSETP.GEU.AND P0, PT, |R7|.reuse, 1.469367938527859385e-39, PT ;  /* 0x001000000700780b */ /* 0x040fe20003f0e200 */
[----:B------:R-:W-:Y:S01]  /*0370*/  IMAD.MOV.U32 R8, RZ, RZ, 0x1 ;  /* 0x00000001ff087424 */ /* 0x000fe200078e00ff */
[C---:B------:R-:W-:Y:S01]  /*0380*/  LOP3.LUT R2, R7.reuse, 0x800fffff, RZ, 0xc0, !PT ;  /* 0x800fffff07027812 */ /* 0x040fe200078ec0ff */
[----:B------:R-:W-:Y:S01]  /*0390*/  IMAD.MOV.U32 R13, RZ, RZ, 0x1ca00000 ;  /* 0x1ca00000ff0d7424 */ /* 0x000fe200078e00ff */
[----:B------:R-:W-:Y:S02]  /*03a0*/  LOP3.LUT R17, R7, 0x7ff00000, RZ, 0xc0, !PT ;  /* 0x7ff0000007117812 */ /* 0x000fe400078ec0ff */
[----:B------:R-:W-:Y:S01]  /*03b0*/  LOP3.LUT R3, R2, 0x3ff00000, RZ, 0xfc, !PT ;  /* 0x3ff0000002037812 */ /* 0x000fe200078efcff */
[----:B------:R-:W-:Y:S01]  /*03c0*/  IMAD.MOV.U32 R2, RZ, RZ, R6 ;  /* 0x000000ffff027224 */ /* 0x000fe200078e0006 */
[----:B------:R-:W-:-:S04]  /*03d0*/  LOP3.LUT R12, R5, 0x7ff00000, RZ, 0xc0, !PT ;  /* 0x7ff00000050c7812 */ /* 0x000fc800078ec0ff */
[----:B------:R-:W-:Y:S01]  /*03e0*/  ISETP.GE.U32.AND P1, PT, R12, R17, PT ;  /* 0x000000110c00720c */ /* 0x000fe20003f26070 */
[----:B------:R-:W-:Y:S01]  /*03f0*/  @!P0 DMUL R2, R6, 8.98846567431157953865e+307 ;  /* 0x7fe0000006028828 */ /* 0x000fe20000000000 */
[----:B------:R-:W-:-:S05]  /*0400*/  IMAD.MOV.U32 R19, RZ, RZ, R12 ;  /* 0x000000ffff137224 */ /* 0x000fca00078e000c */
[----:B------:R-:W0:Y:S02]  /*0410*/  MUFU.RCP64H R9, R3 ;  /* 0x0000000300097308 */ /* 0x000e240000001800 */
[----:B0-----:R-:W-:-:S08]  /*0420*/  DFMA R10, R8, -R2, 1 ;  /* 0x3ff00000080a742b */ /* 0x001fd00000000802 */
[----:B------:R-:W-:-:S08]  /*0430*/  DFMA R10, R10, R10, R10 ;  /* 0x0000000a0a0a722b */ /* 0x000fd0000000000a */
[----:B------:R-:W-:Y:S01]  /*0440*/  DFMA R10, R8, R10, R8 ;  /* 0x0000000a080a722b */ /* 0x000fe20000000008 */
[----:B------:R-:W-:Y:S01]  /*0450*/  SEL R9, R13, 0x63400000, !P1 ;  /* 0x634000000d097807 */ /* 0x000fe20004800000 */
[----:B------:R-:W-:Y:S01]  /*0460*/  IMAD.MOV.U32 R8, RZ, RZ, R4 ;  /* 0x000000ffff087224 */ /* 0x000fe200078e0004 */
[----:B------:R-:W-:Y:S02]  /*0470*/  FSETP.GEU.AND P1, PT, |R5|, 1.469367938527859385e-39, PT ;  /* 0x001000000500780b */ /* 0x000fe40003f2e200 */
[----:B------:R-:W-:-:S03]  /*0480*/  LOP3.LUT R9, R9, 0x800fffff, R5, 0xf8, !PT ;  /* 0x800fffff09097812 */ /* 0x000fc600078ef805 */
[----:B------:R-:W-:-:S08]  /*0490*/  DFMA R14, R10, -R2, 1 ;  /* 0x3ff000000a0e742b */ /* 0x000fd00000000802 */
[----:B------:R-:W-:Y:S01]  /*04a0*/  DFMA R10, R10, R14, R10 ;  /* 0x0000000e0a0a722b */ /* 0x000fe2000000000a */
[----:B------:R-:W-:Y:S10]  /*04b0*/  @P1 BRA `(.L_x_38) ;  /* 0x0000000000201947 */ /* 0x000ff40003800000 */
[----:B------:R-:W-:Y:S01]  /*04c0*/  LOP3.LUT R15, R7, 0x7ff00000, RZ, 0xc0, !PT ;  /* 0x7ff00000070f7812 */ /* 0x000fe200078ec0ff */
[----:B------:R-:W-:-:S03]  /*04d0*/  IMAD.MOV.U32 R14, RZ, RZ, RZ ;  /* 0x000000ffff0e7224 */ /* 0x000fc600078e00ff */
[----:B------:R-:W-:-:S04]  /*04e0*/  ISETP.GE.U32.AND P1, PT, R12, R15, PT ;  /* 0x0000000f0c00720c */ /* 0x000fc80003f26070 */
[----:B------:R-:W-:-:S04]  /*04f0*/  SEL R15, R13, 0x63400000, !P1 ;  /* 0x634000000d0f7807 */ /* 0x000fc80004800000 */
[----:B------:R-:W-:-:S04]  /*0500*/  LOP3.LUT R15, R15, 0x80000000, R5, 0xf8, !PT ;  /* 0x800000000f0f7812 */ /* 0x000fc800078ef805 */
[----:B------:R-:W-:-:S06]  /*0510*/  LOP3.LUT R15, R15, 0x100000, RZ, 0xfc, !PT ;  /* 0x001000000f0f7812 */ /* 0x000fcc00078efcff */
[----:B------:R-:W-:-:S10]  /*0520*/  DFMA R8, R8, 2, -R14 ;  /* 0x400000000808782b */ /* 0x000fd4000000080e */
[----:B------:R-:W-:-:S07]  /*0530*/  LOP3.LUT R19, R9, 0x7ff00000, RZ, 0xc0, !PT ;  /* 0x7ff0000009137812 */ /* 0x000fce00078ec0ff */
.L_x_38:
[----:B------:R-:W-:Y:S01]  /*0540*/  IMAD.MOV.U32 R18, RZ, RZ, R17 ;  /* 0x000000ffff127224 */ /* 0x000fe200078e0011 */
[----:B------:R-:W-:Y:S01]  /*0550*/  @!P0 LOP3.LUT R18, R3, 0x7ff00000, RZ, 0xc0, !PT ;  /* 0x7ff0000003128812 */ /* 0x000fe200078ec0ff */
[----:B------:R-:W-:Y:S01]  /*0560*/  VIADD R20, R19, 0xffffffff ;  /* 0xffffffff13147836 */ /* 0x000fe20000000000 */
[----:B------:R-:W-:-:S03]  /*0570*/  DMUL R14, R10, R8 ;  /* 0x000000080a0e7228 */ /* 0x000fc60000000000 */
[----:B------:R-:W-:Y:S01]  /*0580*/  VIADD R21, R18, 0xffffffff ;  /* 0xffffffff12157836 */ /* 0x000fe20000000000 */
[----:B------:R-:W-:-:S04]  /*0590*/  ISETP.GT.U32.AND P0, PT, R20, 0x7feffffe, PT ;  /* 0x7feffffe1400780c */ /* 0x000fc80003f04070 */
[----:B------:R-:W-:Y:S01]  /*05a0*/  ISETP.GT.U32.OR P0, PT, R21, 0x7feffffe, P0 ;  /* 0x7feffffe1500780c */ /* 0x000fe20000704470 */
[----:B------:R-:W-:-:S08]  /*05b0*/  DFMA R16, R14, -R2, R8 ;  /* 0x800000020e10722b */ /* 0x000fd00000000008 */
[----:B------:R-:W-:-:S04]  /*05c0*/  DFMA R10, R10, R16, R14 ;  /* 0x000000100a0a722b */ /* 0x000fc8000000000e */
[----:B------:R-:W-:Y:S07]  /*05d0*/  @P0 BRA `(.L_x_39) ;  /* 0x00000000006c0947 */ /* 0x000fee0003800000 */
        /* <DEDUP_REMOVED lines=27> */
.L_x_39:
        /* <DEDUP_REMOVED lines=16> */
.L_x_42:
[----:B------:R-:W-:Y:S01]  /*0890*/  LOP3.LUT R13, R7, 0x80000, RZ, 0xfc, !PT ;  /* 0x00080000070d7812 */ /* 0x000fe200078efcff */
[----:B------:R-:W-:Y:S01]  /*08a0*/  IMAD.MOV.U32 R12, RZ, RZ, R6 ;  /* 0x000000ffff0c7224 */ /* 0x000fe200078e0006 */
[----:B------:R-:W-:Y:S06]  /*08b0*/  BRA `(.L_x_40) ;  /* 0x0000000000087947 */ /* 0x000fec0003800000 */
.L_x_41:
[----:B------:R-:W-:Y:S01]  /*08c0*/  LOP3.LUT R13, R5, 0x80000, RZ, 0xfc, !PT ;  /* 0x00080000050d7812 */ /* 0x000fe200078efcff */
[----:B------:R-:W-:-:S07]  /*08d0*/  IMAD.MOV.U32 R12, RZ, RZ, R4 ;  /* 0x000000ffff0c7224 */ /* 0x000fce00078e0004 */
.L_x_40:
[----:B------:R-:W-:Y:S02]  /*08e0*/  IMAD.MOV.U32 R2, RZ, RZ, R0 ;  /* 0x000000ffff027224 */ /* 0x000fe400078e0000 */
[----:B------:R-:W-:-:S04]  /*08f0*/  IMAD.MOV.U32 R3, RZ, RZ, 0x0 ;  /* 0x00000000ff037424 */ /* 0x000fc800078e00ff */
[----:B------:R-:W-:Y:S05]  /*0900*/  RET.REL.NODEC R2 `(_Z9ParalelK1PdS_S_mm) ;  /* 0xfffffff402bc7950 */ /* 0x000fea0003c3ffff */
.L_x_43:
        /* <DEDUP_REMOVED lines=15> */
.L_x_52:


//--------------------- .text._Z7fillonePd        --------------------------
	.section	.text._Z7fillonePd,"ax",@progbits
	.align	128
        .global         _Z7fillonePd
        .type           _Z7fillonePd,@function
        .size           _Z7fillonePd,(.L_x_57 - _Z7fillonePd)
        .other          _Z7fillonePd,@"STO_CUDA_ENTRY STV_DEFAULT"
_Z7fillonePd:
.text._Z7fillonePd:
[----:B------:R-:W-:Y:S01]  /*0000*/  LDC R1, c[0x0][0x37c] ;  /* 0x0000df00ff017b82 */ /* 0x000fe20000000800 */
[----:B------:R-:W0:Y:S07]  /*0010*/  S2R R0, SR_TID.X ;  /* 0x0000000000007919 */ /* 0x000e2e0000002100 */
[----:B------:R-:W0:Y:S08]  /*0020*/  S2UR UR4, SR_CTAID.X ;  /* 0x00000000000479c3 */ /* 0x000e300000002500 */
[----:B------:R-:W0:Y:S02]  /*0030*/  LDC R7, c[0x0][0x360] ;  /* 0x0000d800ff077b82 */ /* 0x000e240000000800 */
[----:B0-----:R-:W-:-:S05]  /*0040*/  IMAD R7, R7, UR4, R0 ;  /* 0x0000000407077c24 */ /* 0x001fca000f8e0200 */
[----:B------:R-:W-:-:S13]  /*0050*/  ISETP.GT.AND P0, PT, R7, 0x1388, PT ;  /* 0x000013880700780c */ /* 0x000fda0003f04270 */
[----:B------:R-:W-:Y:S05]  /*0060*/  @P0 EXIT ;  /* 0x000000000000094d */ /* 0x000fea0003800000 */
[----:B------:R-:W0:Y:S01]  /*0070*/  LDC.64 R2, c[0x0][0x380] ;  /* 0x0000e000ff027b82 */ /* 0x000e220000000a00 */
[----:B------:R-:W1:Y:S01]  /*0080*/  LDCU.64 UR4, c[0x0][0x358] ;  /* 0x00006b00ff0477ac */ /* 0x000e620008000a00 */
[----:B------:R-:W-:Y:S01]  /*0090*/  HFMA2 R4, -RZ, RZ, 0, 0 ;  /* 0x00000000ff047431 */ /* 0x000fe200000001ff */
[----:B------:R-:W-:Y:S01]  /*00a0*/  MOV R5, 0x3ff00000 ;  /* 0x3ff0000000057802 */ /* 0x000fe20000000f00 */
[----:B0-----:R-:W-:-:S05]  /*00b0*/  IMAD.WIDE R2, R7, 0x8, R2 ;  /* 0x0000000807027825 */ /* 0x001fca00078e0202 */
[----:B-1----:R-:W-:Y:S01]  /*00c0*/  STG.E.64 desc[UR4][R2.64], R4 ;  /* 0x0000000402007986 */ /* 0x002fe2000c101b04 */
[----:B------:R-:W-:Y:S05]  /*00d0*/  EXIT ;  /* 0x000000000000794d */ /* 0x000fea0003800000 */
.L_x_44:
        /* <DEDUP_REMOVED lines=10> */
.L_x_57:


//--------------------- .text._Z6CreatePdm        --------------------------
	.section	.text._Z6CreatePdm,"ax",@progbits
	.align	128
        .global         _Z6CreatePdm
        .type           _Z6CreatePdm,@function
        .size           _Z6CreatePdm,(.L_x_53 - _Z6CreatePdm)
        .other          _Z6CreatePdm,@"STO_CUDA_ENTRY STV_DEFAULT"
_Z6CreatePdm:
.text._Z6CreatePdm:
[----:B------:R-:W-:Y:S01]  /*0000*/  LDC R1, c[0x0][0x37c] ;  /* 0x0000df00ff017b82 */ /* 0x000fe20000000800 */
[----:B------:R-:W0:Y:S01]  /*0010*/  S2R R3, SR_TID.X ;  /* 0x0000000000037919 */ /* 0x000e220000002100 */
[----:B------:R-:W1:Y:S06]  /*0020*/  LDCU.64 UR8, c[0x0][0x388] ;  /* 0x00007100ff0877ac */ /* 0x000e6c0008000a00 */
[----:B------:R-:W0:Y:S08]  /*0030*/  S2UR UR5, SR_CTAID.X ;  /* 0x00000000000579c3 */ /* 0x000e300000002500 */
[----:B------:R-:W0:Y:S01]  /*0040*/  LDC R2, c[0x0][0x360] ;  /* 0x0000d800ff027b82 */ /* 0x000e220000000800 */
[----:B-1----:R-:W-:-:S02]  /*0050*/  UIMAD UR4, UR9, UR8, URZ ;  /* 0x00000008090472a4 */ /* 0x002fc4000f8e02ff */
[----:B------:R-:W-:Y:S02]  /*0060*/  UIMAD.WIDE.U32 UR6, UR8, UR8, URZ ;  /* 0x00000008080672a5 */ /* 0x000fe4000f8e00ff */
[----:B------:R-:W-:-:S04]  /*0070*/  UIMAD UR4, UR8, UR9, UR4 ;  /* 0x00000009080472a4 */ /* 0x000fc8000f8e0204 */
[----:B------:R-:W-:-:S06]  /*0080*/  UIADD3 UR4, UPT, UPT, UR7, UR4, URZ ;  /* 0x0000000407047290 */ /* 0x000fcc000fffe0ff */
[----:B------:R-:W-:Y:S02]  /*0090*/  IMAD.U32 R5, RZ, RZ, UR4 ;  /* 0x00000004ff057e24 */ /* 0x000fe4000f8e00ff */
[----:B0-----:R-:W-:-:S05]  /*00a0*/  IMAD R2, R2, UR5, R3 ;  /* 0x0000000502027c24 */ /* 0x001fca000f8e0203 */
[----:B------:R-:W-:Y:S02]  /*00b0*/  ISETP.LE.U32.AND P0, PT, R2, UR6, PT ;  /* 0x0000000602007c0c */ /* 0x000fe4000bf03070 */
[----:B------:R-:W-:-:S04]  /*00c0*/  SHF.R.S32.HI R3, RZ, 0x1f, R2 ;  /* 0x0000001fff037819 */ /* 0x000fc80000011402 */
[----:B------:R-:W-:-:S13]  /*00d0*/  ISETP.GE.U32.AND.EX P0, PT, R5, R3, PT, P0 ;  /* 0x000000030500720c */ /* 0x000fda0003f06100 */
[----:B------:R-:W-:Y:S05]  /*00e0*/  @!P0 EXIT ;  /* 0x000000000000894d */ /* 0x000fea0003800000 */
[----:B------:R-:W-:Y:S01]  /*00f0*/  LOP3.LUT R0, R3, UR9, RZ, 0xfc, !PT ;  /* 0x0000000903007c12 */ /* 0x000fe2000f8efcff */
[----:B------:R-:W-:Y:S03]  /*0100*/  BSSY.RECONVERGENT B0, `(.L_x_45) ;  /* 0x0000026000007945 */ /* 0x000fe60003800200 */
[----:B------:R-:W-:-:S13]  /*0110*/  ISETP.NE.U32.AND P0, PT, R0, RZ, PT ;  /* 0x000000ff0000720c */ /* 0x000fda0003f05070 */
[----:B------:R-:W-:Y:S05]  /*0120*/  @P0 BRA `(.L_x_46) ;  /* 0x00000000005c0947 */ /* 0x000fea0003800000 */
[----:B------:R-:W0:Y:S01]  /*0130*/  I2F.U32.RP R0, UR8 ;  /* 0x0000000800007d06 */ /* 0x000e220008209000 */
[----:B------:R-:W-:Y:S01]  /*0140*/  ISETP.NE.U32.AND P2, PT, RZ, UR8, PT ;  /* 0x00000008ff007c0c */ /* 0x000fe2000bf45070 */
[----:B------:R-:W-:-:S06]  /*0150*/  IMAD.MOV.U32 R11, RZ, RZ, RZ ;  /* 0x000000ffff0b7224 */ /* 0x000fcc00078e00ff */
[----:B0-----:R-:W0:Y:S02]  /*0160*/  MUFU.RCP R0, R0 ;  /* 0x0000000000007308 */ /* 0x001e240000001000 */
[----:B0-----:R-:W-:-:S06]  /*0170*/  VIADD R4, R0, 0xffffffe ;  /* 0x0ffffffe00047836 */ /* 0x001fcc0000000000 */
[----:B------:R0:W1:Y:S02]  /*0180*/  F2I.FTZ.U32.TRUNC.NTZ R5, R4 ;  /* 0x0000000400057305 */ /* 0x000064000021f000 */
[----:B0-----:R-:W-:Y:S01]  /*0190*/  IMAD.MOV.U32 R4, RZ, RZ, RZ ;  /* 0x000000ffff047224 */ /* 0x001fe200078e00ff */
[----:B-1----:R-:W-:-:S05]  /*01a0*/  IADD3 R7, PT, PT, RZ, -R5, RZ ;  /* 0x80000005ff077210 */ /* 0x002fca0007ffe0ff */
[----:B------:R-:W-:-:S04]  /*01b0*/  IMAD R7, R7, UR8, RZ ;  /* 0x0000000807077c24 */ /* 0x000fc8000f8e02ff */
[----:B------:R-:W-:-:S06]  /*01c0*/  IMAD.HI.U32 R5, R5, R7, R4 ;  /* 0x0000000705057227 */ /* 0x000fcc00078e0004 */
[----:B------:R-:W-:-:S04]  /*01d0*/  IMAD.HI.U32 R4, R5, R2, RZ ;  /* 0x0000000205047227 */ /* 0x000fc800078e00ff */
[----:B------:R-:W-:-:S04]  /*01e0*/  IMAD.MOV R5, RZ, RZ, -R4 ;  /* 0x000000ffff057224 */ /* 0x000fc800078e0a04 */
[----:B------:R-:W-:-:S05]  /*01f0*/  IMAD R5, R5, UR8, R2 ;  /* 0x0000000805057c24 */ /* 0x000fca000f8e0202 */
[----:B------:R-:W-:-:S13]  /*0200*/  ISETP.GE.U32.AND P0, PT, R5, UR8, PT ;  /* 0x0000000805007c0c */ /* 0x000fda000bf06070 */
[----:B------:R-:W-:Y:S01]  /*0210*/  @P0 IADD3 R5, PT, PT, R5, -UR8, RZ ;  /* 0x8000000805050c10 */ /* 0x000fe2000fffe0ff */
[----:B------:R-:W-:-:S03]  /*0220*/  @P0 VIADD R4, R4, 0x1 ;  /* 0x0000000104040836 */ /* 0x000fc60000000000 */
[----:B------:R-:W-:Y:S01]  /*0230*/  ISETP.GE.U32.AND P1, PT, R5, UR8, PT ;  /* 0x0000000805007c0c */ /* 0x000fe2000bf26070 */
[----:B------:R-:W-:-:S12]  /*0240*/  IMAD.MOV.U32 R5, RZ, RZ, RZ ;  /* 0x000000ffff057224 */ /* 0x000fd800078e00ff */
[----:B------:R-:W-:Y:S01]  /*0250*/  @P1 VIADD R4, R4, 0x1 ;  /* 0x0000000104041836 */ /* 0x000fe20000000000 */
[----:B------:R-:W-:-:S04]  /*0260*/  @!P2 LOP3.LUT R4, RZ, UR8, RZ, 0x33, !PT ;  /* 0x00000008ff04ac12 */ /* 0x000fc8000f8e33ff */
[----:B------:R-:W-:-:S05]  /*0270*/  IADD3 R9, PT, PT, -R4, RZ, RZ ;  /* 0x000000ff04097210 */ /* 0x000fca0007ffe1ff */
[----:B------:R-:W-:Y:S01]  /*0280*/  IMAD R9, R9, UR8, R2 ;  /* 0x0000000809097c24 */ /* 0x000fe2000f8e0202 */
[----:B------:R-:W-:Y:S06]  /*0290*/  BRA `(.L_x_47) ;  /* 0x0000000000307947 */ /* 0x000fec0003800000 */
.L_x_46:
[----:B------:R-:W-:-:S07]  /*02a0*/  MOV R0, 0x2c0 ;  /* 0x000002c000007802 */ /* 0x000fce0000000f00 */
[----:B------:R-:W-:Y:S05]  /*02b0*/  CALL.REL.NOINC `($__internal_4_$__cuda_sm20_div_u64) ;  /* 0x0000000000707944 */ /* 0x000fea0003c00000 */
[----:B------:R-:W0:Y:S01]  /*02c0*/  LDCU.64 UR4, c[0x0][0x388] ;  /* 0x00007100ff0477ac */ /* 0x000e220008000a00 */
[----:B------:R-:W-:-:S04]  /*02d0*/  IADD3 R11, P0, PT, RZ, -R6, RZ ;  /* 0x80000006ff0b7210 */ /* 0x000fc80007f1e0ff */
[----:B------:R-:W-:-:S05]  /*02e0*/  IADD3.X R0, PT, PT, RZ, ~R7, RZ, P0, !PT ;  /* 0x80000007ff007210 */ /* 0x000fca00007fe4ff */
[----:B0-----:R-:W-:Y:S02]  /*02f0*/  IMAD R0, R0, UR4, RZ ;  /* 0x0000000400007c24 */ /* 0x001fe4000f8e02ff */
[----:B------:R-:W-:-:S04]  /*0300*/  IMAD.WIDE.U32 R4, R11, UR4, R2 ;  /* 0x000000040b047c25 */ /* 0x000fc8000f8e0002 */
[----:B------:R-:W-:Y:S02]  /*0310*/  IMAD R11, R11, UR5, R0 ;  /* 0x000000050b0b7c24 */ /* 0x000fe4000f8e0200 */
[----:B------:R-:W-:Y:S01]  /*0320*/  IMAD.MOV.U32 R9, RZ, RZ, R4 ;  /* 0x000000ffff097224 */ /* 0x000fe200078e0004 */
[----:B------:R-:W-:Y:S01]  /*0330*/  MOV R4, R6 ;  /* 0x0000000600047202 */ /* 0x000fe20000000f00 */
[----:B------:R-:W-:Y:S02]  /*0340*/  IMAD.IADD R11, R5, 0x1, R11 ;  /* 0x00000001050b7824 */ /* 0x000fe400078e020b */
[----:B------:R-:W-:-:S07]  /*0350*/  IMAD.MOV.U32 R5, RZ, RZ, R7 ;  /* 0x000000ffff057224 */ /* 0x000fce00078e0007 */
.L_x_47:
[----:B------:R-:W-:Y:S05]  /*0360*/  BSYNC.RECONVERGENT B0 ;  /* 0x0000000000007941 */ /* 0x000fea0003800200 */
.L_x_45:
[----:B------:R-:W-:Y:S01]  /*0370*/  ISETP.GE.U32.AND P0, PT, R4, R9, PT ;  /* 0x000000090400720c */ /* 0x000fe20003f06070 */
[----:B------:R-:W0:Y:S03]  /*0380*/  LDCU.64 UR4, c[0x0][0x358] ;  /* 0x00006b00ff0477ac */ /* 0x000e260008000a00 */
[----:B------:R-:W-:-:S13]  /*0390*/  ISETP.GE.U32.AND.EX P0, PT, R5, R11, PT, P0 ;  /* 0x0000000b0500720c */ /* 0x000fda0003f06100 */
[----:B------:R-:W1:Y:S02]  /*03a0*/  @!P0 LDC.64 R4, c[0x0][0x380] ;  /* 0x0000e000ff048b82 */ /* 0x000e640000000a00 */
[----:B-1----:R-:W-:-:S04]  /*03b0*/  @!P0 LEA R4, P1, R2, R4, 0x3 ;  /* 0x0000000402048211 */ /* 0x002fc800078218ff */
[----:B------:R-:W-:-:S05]  /*03c0*/  @!P0 LEA.HI.X R5, R2, R5, R3, 0x3, P1 ;  /* 0x0000000502058211 */ /* 0x000fca00008f1c03 */
[----:B0-----:R0:W-:Y:S01]  /*03d0*/  @!P0 STG.E.64 desc[UR4][R4.64], RZ ;  /* 0x000000ff04008986 */ /* 0x0011e2000c101b04 */
[----:B------:R-:W-:Y:S05]  /*03e0*/  @!P0 EXIT ;  /* 0x000000000000894d */ /* 0x000fea0003800000 */
[----:B------:R-:W1:Y:S01]  /*03f0*/  LDCU.64 UR6, c[0x0][0x380] ;  /* 0x00007000ff0677ac */ /* 0x000e620008000a00 */
[----:B0-----:R-:W0:Y:S01]  /*0400*/  I2F.F64 R4, R2 ;  /* 0x0000000200047312 */ /* 0x001e220000201c00 */
[----:B------:R-:W-:Y:S02]  /*0410*/  HFMA2 R7, -RZ, RZ, 1.9462890625, -0.0027332305908203125 ;  /* 0x3fc99999ff077431 */ /* 0x000fe400000001ff */
[----:B------:R-:W-:-:S06]  /*0420*/  IMAD.MOV.U32 R6, RZ, RZ, -0x66666666 ;  /* 0x9999999aff067424 */ /* 0x000fcc00078e00ff */
[----:B0-----:R-:W-:Y:S01]  /*0430*/  DFMA R4, R4, R6, 1 ;  /* 0x3ff000000404742b */ /* 0x001fe20000000006 */
[----:B-1----:R-:W-:-:S04]  /*0440*/  LEA R8, P0, R2, UR6, 0x3 ;  /* 0x0000000602087c11 */ /* 0x002fc8000f8018ff */
[----:B------:R-:W-:-:S05]  /*0450*/  LEA.HI.X R9, R2, UR7, R3, 0x3, P0 ;  /* 0x0000000702097c11 */ /* 0x000fca00080f1c03 */
[----:B------:R-:W-:Y:S01]  /*0460*/  STG.E.64 desc[UR4][R8.64], R4 ;  /* 0x0000000408007986 */ /* 0x000fe2000c101b04 */
[----:B------:R-:W-:Y:S05]  /*0470*/  EXIT ;  /* 0x000000000000794d */ /* 0x000fea0003800000 */
        .weak           $__internal_4_$__cuda_sm20_div_u64
        .type           $__internal_4_$__cuda_sm20_div_u64,@function
        .size           $__internal_4_$__cuda_sm20_div_u64,(.L_x_53 - $__internal_4_$__cuda_sm20_div_u64)
$__internal_4_$__cuda_sm20_div_u64:
        /* <DEDUP_REMOVED lines=11> */
[----:B------:R-:W-:Y:S01]  /*0530*/  IMAD.X R13, RZ, RZ, ~R9, P0 ;  /* 0x000000ffff0d7224 */ /* 0x000fe200000e0e09 */
[----:B------:R-:W-:-:S03]  /*0540*/  MOV R9, R6 ;  /* 0x0000000600097202 */ /* 0x000fc60000000f00 */
[-C--:B------:R-:W-:Y:S02]  /*0550*/  IMAD R15, R7, R13.reuse, RZ ;  /* 0x0000000d070f7224 */ /* 0x080fe400078e02ff */
[----:B------:R-:W-:-:S04]  /*0560*/  IMAD.WIDE.U32 R8, P0, R6, R13, R8 ;  /* 0x0000000d06087225 */ /* 0x000fc80007800008 */
[----:B------:R-:W-:-:S04]  /*0570*/  IMAD.HI.U32 R13, R7, R13, RZ ;  /* 0x0000000d070d7227 */ /* 0x000fc800078e00ff */
[----:B------:R-:W-:-:S05]  /*0580*/  IMAD.HI.U32 R8, P1, R7, R11, R8 ;  /* 0x0000000b07087227 */ /* 0x000fca0007820008 */
[----:B------:R-:W-:Y:S01]  /*0590*/  IADD3 R9, P2, PT, R15, R8, RZ ;  /* 0x000000080f097210 */ /* 0x000fe20007f5e0ff */
[----:B------:R-:W-:-:S04]  /*05a0*/  IMAD.X R8, R13, 0x1, R7, P0 ;  /* 0x000000010d087824 */ /* 0x000fc800000e0607 */
[----:B------:R-:W-:Y:S01]  /*05b0*/  IMAD.WIDE.U32 R6, R9, R4, RZ ;  /* 0x0000000409067225 */ /* 0x000fe200078e00ff */
[----:B------:R-:W-:-:S03]  /*05c0*/  IADD3.X R11, PT, PT, RZ, RZ, R8, P2, P1 ;  /* 0x000000ffff0b7210 */ /* 0x000fc600017e2408 */
[----:B------:R-:W-:Y:S01]  /*05d0*/  IMAD R7, R9, R5, R7 ;  /* 0x0000000509077224 */ /* 0x000fe200078e0207 */
[----:B------:R-:W-:-:S03]  /*05e0*/  IADD3 R13, P0, PT, RZ, -R6, RZ ;  /* 0x80000006ff0d7210 */ /* 0x000fc60007f1e0ff */
[----:B------:R-:W-:Y:S02]  /*05f0*/  IMAD R7, R11, R4, R7 ;  /* 0x000000040b077224 */ /* 0x000fe400078e0207 */
[----:B------:R-:W-:-:S03]  /*0600*/  IMAD.HI.U32 R8, R9, R13, RZ ;  /* 0x0000000d09087227 */ /* 0x000fc600078e00ff */
[----:B------:R-:W-:Y:S01]  /*0610*/  IADD3.X R6, PT, PT, RZ, ~R7, RZ, P0, !PT ;  /* 0x80000007ff067210 */ /* 0x000fe200007fe4ff */
[----:B------:R-:W-:-:S04]  /*0620*/  HFMA2 R7, -RZ, RZ, 0, 0 ;  /* 0x00000000ff077431 */ /* 0x000fc800000001ff */
        /* <DEDUP_REMOVED lines=14> */
[----:B------:R-:W-:-:S03]  /*0710*/  IMAD.WIDE.U32 R6, R9, R4, RZ ;  /* 0x0000000409067225 */ /* 0x000fc600078e00ff */
[----:B------:R-:W-:Y:S01]  /*0720*/  IADD3.X R11, PT, PT, RZ, R8, RZ, P1, !PT ;  /* 0x00000008ff0b7210 */ /* 0x000fe20000ffe4ff */
[----:B------:R-:W-:Y:S01]  /*0730*/  IMAD R7, R9, R5, R7 ;  /* 0x0000000509077224 */ /* 0x000fe200078e0207 */
[----:B------:R-:W-:-:S03]  /*0740*/  IADD3 R13, P1, PT, -R6, R2, RZ ;  /* 0x00000002060d7210 */ /* 0x000fc60007f3e1ff */
[-C--:B------:R-:W-:Y:S01]  /*0750*/  IMAD R7, R11, R4.reuse, R7 ;  /* 0x000000040b077224 */ /* 0x080fe200078e0207 */
[----:B------:R-:W-:-:S03]  /*0760*/  ISETP.GE.U32.AND P0, PT, R13, R4, PT ;  /* 0x000000040d00720c */ /* 0x000fc60003f06070 */
[----:B------:R-:W-:Y:S01]  /*0770*/  IMAD.X R12, R3, 0x1, ~R7, P1 ;  /* 0x00000001030c7824 */ /* 0x000fe200008e0e07 */
[----:B------:R-:W-:Y:S02]  /*0780*/  IADD3 R6, P1, PT, R9, 0x1, RZ ;  /* 0x0000000109067810 */ /* 0x000fe40007f3e0ff */
[----:B------:R-:W-:Y:S02]  /*0790*/  IADD3 R7, P2, PT, R13, -R4, RZ ;  /* 0x800000040d077210 */ /* 0x000fe40007f5e0ff */
[CC--:B------:R-:W-:Y:S01]  /*07a0*/  ISETP.GE.U32.AND.EX P0, PT, R12.reuse, R5.reuse, PT, P0 ;  /* 0x000000050c00720c */ /* 0x0c0fe20003f06100 */
[----:B------:R-:W-:Y:S01]  /*07b0*/  IMAD.X R8, RZ, RZ, R11, P1 ;  /* 0x000000ffff087224 */ /* 0x000fe200008e060b */
[----:B------:R-:W-:Y:S02]  /*07c0*/  IADD3.X R10, PT, PT, R12, ~R5, RZ, P2, !PT ;  /* 0x800000050c0a7210 */ /* 0x000fe400017fe4ff */
[----:B------:R-:W-:Y:S02]  /*07d0*/  SEL R7, R7, R13, P0 ;  /* 0x0000000d07077207 */ /* 0x000fe40000000000 */
[----:B------:R-:W-:-:S02]  /*07e0*/  SEL R9, R6, R9, P0 ;  /* 0x0000000906097207 */ /* 0x000fc40000000000 */
[----:B------:R-:W-:Y:S02]  /*07f0*/  SEL R10, R10, R12, P0 ;  /* 0x0000000c0a0a7207 */ /* 0x000fe40000000000 */
[----:B------:R-:W-:Y:S02]  /*0800*/  SEL R8, R8, R11, P0 ;  /* 0x0000000b08087207 */ /* 0x000fe40000000000 */
[----:B------:R-:W-:Y:S02]  /*0810*/  ISETP.GE.U32.AND P0, PT, R7, R4, PT ;  /* 0x000000040700720c */ /* 0x000fe40003f06070 */
[----:B------:R-:W-:Y:S02]  /*0820*/  IADD3 R6, P2, PT, R9, 0x1, RZ ;  /* 0x0000000109067810 */ /* 0x000fe40007f5e0ff */
[----:B------:R-:W-:Y:S01]  /*0830*/  ISETP.NE.U32.AND P1, PT, R4, RZ, PT ;  /* 0x000000ff0400720c */ /* 0x000fe20003f25070 */
[----:B------:R-:W-:Y:S01]  /*0840*/  IMAD.MOV.U32 R4, RZ, RZ, R0 ;  /* 0x000000ffff047224 */ /* 0x000fe200078e0000 */
[----:B------:R-:W-:-:S02]  /*0850*/  ISETP.GE.U32.AND.EX P0, PT, R10, R5, PT, P0 ;  /* 0x000000050a00720c */ /* 0x000fc40003f06100 */
[-C--:B------:R-:W-:Y:S02]  /*0860*/  IADD3.X R7, PT, PT, RZ, R8.reuse, RZ, P2, !PT ;  /* 0x00000008ff077210 */ /* 0x080fe400017fe4ff */
[----:B------:R-:W-:Y:S02]  /*0870*/  ISETP.NE.AND.EX P1, PT, R5, RZ, PT, P1 ;  /* 0x000000ff0500720c */ /* 0x000fe40003f25310 */
[----:B------:R-:W-:Y:S02]  /*0880*/  MOV R5, 0x0 ;  /* 0x0000000000057802 */ /* 0x000fe40000000f00 */
[----:B------:R-:W-:Y:S02]  /*0890*/  SEL R6, R6, R9, P0 ;  /* 0x0000000906067207 */ /* 0x000fe40000000000 */
[----:B------:R-:W-:Y:S02]  /*08a0*/  SEL R7, R7, R8, P0 ;  /* 0x0000000807077207 */ /* 0x000fe40000000000 */
[----:B------:R-:W-:-:S02]  /*08b0*/  SEL R6, R6, 0xffffffff, P1 ;  /* 0xffffffff06067807 */ /* 0x000fc40000800000 */
[----:B------:R-:W-:Y:S01]  /*08c0*/  SEL R7, R7, 0xffffffff, P1 ;  /* 0xffffffff07077807 */ /* 0x000fe20000800000 */
[----:B------:R-:W-:Y:S06]  /*08d0*/  RET.REL.NODEC R4 `(_Z6CreatePdm) ;  /* 0xfffffff404c87950 */ /* 0x000fec0003c3ffff */
.L_x_48:
        /* <DEDUP_REMOVED lines=10> */
.L_x_53:


//--------------------- .nv.shared._Z13ParalelSolveKPdS_S_m --------------------------
	.section	.nv.shared._Z13ParalelSolveKPdS_S_m,"aw",@nobits
	.sectionflags	@""
	.align	4
.nv.shared._Z13ParalelSolveKPdS_S_m:
	.zero		1032


//--------------------- .nv.shared.reserved.0     --------------------------
	.section	.nv.shared.reserved.0,"aw",@nobits
	.weak		__nv_reservedSMEM_offset_0_alias
	.size		__nv_reservedSMEM_offset_0_alias, 0, 64
	.other		__nv_reservedSMEM_offset_0_alias,@"STO_CUDA_RESERVED_SHARED STV_DEFAULT"
__nv_reservedSMEM_offset_0_alias:
	.zero		0
	.zero		64


//--------------------- .nv.shared._Z9ParalelK2PdS_S_mmm --------------------------
	.section	.nv.shared._Z9ParalelK2PdS_S_mmm,"aw",@nobits
	.sectionflags	@""
	.align	8
.nv.shared._Z9ParalelK2PdS_S_mmm:
	.zero		1040


//--------------------- .nv.constant0._Z13ParalelSolveKPdS_S_m --------------------------
	.section	.nv.constant0._Z13ParalelSolveKPdS_S_m,"a",@progbits
	.sectionflags	@""
	.align	4
.nv.constant0._Z13ParalelSolveKPdS_S_m:
	.zero		928


//--------------------- .nv.constant0._Z9ParalelK2PdS_S_mmm --------------------------
	.section	.nv.constant0._Z9ParalelK2PdS_S_mmm,"a",@progbits
	.sectionflags	@""
	.align	4
.nv.constant0._Z9ParalelK2PdS_S_mmm:
	.zero		944


//--------------------- .nv.constant0._Z9ParalelK1PdS_S_mm --------------------------
	.section	.nv.constant0._Z9ParalelK1PdS_S_mm,"a",@progbits
	.sectionflags	@""
	.align	4
.nv.constant0._Z9ParalelK1PdS_S_mm:
	.zero		936


//--------------------- .nv.constant0._Z7fillonePd --------------------------
	.section	.nv.constant0._Z7fillonePd,"a",@progbits
	.sectionflags	@""
	.align	4
.nv.constant0._Z7fillonePd:
	.zero		904


//--------------------- .nv.constant0._Z6CreatePdm --------------------------
	.section	.nv.constant0._Z6CreatePdm,"a",@progbits
	.sectionflags	@""
	.align	4
.nv.constant0._Z6CreatePdm:
	.zero		912


//--------------------- SYMBOLS --------------------------

	.type		.nv.reservedSmem.offset0,@object
	.size		.nv.reservedSmem.offset0,0x4
	.type		.nv.reservedSmem.cap,@object
	.size		.nv.reservedSmem.cap,0x4
